	.headerflags	@"EF_CUDA_TEXMODE_UNIFIED EF_CUDA_64BIT_ADDRESS EF_CUDA_SM89 EF_CUDA_VIRTUAL_SM(EF_CUDA_SM89)"
	.elftype	@"ET_EXEC"


//--------------------- .nv.info                  --------------------------
	.section	.nv.info,"",@"SHT_CUDA_INFO"
	.align	4


	//----- nvinfo : EIATTR_REGCOUNT
	.align		4
        /*0000*/ 	.byte	0x04, 0x2f
        /*0002*/ 	.short	(.L_1 - .L_0)
	.align		4
.L_0:
        /*0004*/ 	.word	index@(matmul_kernel_0d1d2d3d4d5d6d7c8d9c10d11c)
        /*0008*/ 	.word	0x00000050


	//----- nvinfo : EIATTR_MAX_STACK_SIZE
	.align		4
.L_1:
        /*000c*/ 	.byte	0x04, 0x23
        /*000e*/ 	.short	(.L_3 - .L_2)
	.align		4
.L_2:
        /*0010*/ 	.word	index@(matmul_kernel_0d1d2d3d4d5d6d7c8d9c10d11c)
        /*0014*/ 	.word	0x00000000


	//----- nvinfo : EIATTR_MIN_STACK_SIZE
	.align		4
.L_3:
        /*0018*/ 	.byte	0x04, 0x12
        /*001a*/ 	.short	(.L_5 - .L_4)
	.align		4
.L_4:
        /*001c*/ 	.word	index@(matmul_kernel_0d1d2d3d4d5d6d7c8d9c10d11c)
        /*0020*/ 	.word	0x00000000


	//----- nvinfo : EIATTR_FRAME_SIZE
	.align		4
.L_5:
        /*0024*/ 	.byte	0x04, 0x11
        /*0026*/ 	.short	(.L_7 - .L_6)
	.align		4
.L_6:
        /*0028*/ 	.word	index@(matmul_kernel_0d1d2d3d4d5d6d7c8d9c10d11c)
        /*002c*/ 	.word	0x00000000
.L_7:


//--------------------- .nv.info.matmul_kernel_0d1d2d3d4d5d6d7c8d9c10d11c --------------------------
	.section	.nv.info.matmul_kernel_0d1d2d3d4d5d6d7c8d9c10d11c,"",@"SHT_CUDA_INFO"
	.align	4


	//----- nvinfo : EIATTR_CUDA_API_VERSION
	.align		4
        /*0000*/ 	.byte	0x04, 0x37
        /*0002*/ 	.short	(.L_9 - .L_8)
.L_8:
        /*0004*/ 	.word	0x00000079


	//----- nvinfo : EIATTR_PARAM_CBANK
	.align		4
.L_9:
        /*0008*/ 	.byte	0x04, 0x0a
        /*000a*/ 	.short	(.L_11 - .L_10)
	.align		4
.L_10:
        /*000c*/ 	.word	index@(.nv.constant0.matmul_kernel_0d1d2d3d4d5d6d7c8d9c10d11c)
        /*0010*/ 	.short	0x0160
        /*0012*/ 	.short	0x0030


	//----- nvinfo : EIATTR_CBANK_PARAM_SIZE
	.align		4
.L_11:
        /*0014*/ 	.byte	0x03, 0x19
        /*0016*/ 	.short	0x0030


	//----- nvinfo : EIATTR_KPARAM_INFO
	.align		4
        /*0018*/ 	.byte	0x04, 0x17
        /*001a*/ 	.short	(.L_13 - .L_12)
.L_12:
        /*001c*/ 	.word	0x00000000
        /*0020*/ 	.short	0x0008
        /*0022*/ 	.short	0x002c
        /*0024*/ 	.byte	0x00, 0xf0, 0x11, 0x00


	//----- nvinfo : EIATTR_KPARAM_INFO
	.align		4
.L_13:
        /*0028*/ 	.byte	0x04, 0x17
        /*002a*/ 	.short	(.L_15 - .L_14)
.L_14:
        /*002c*/ 	.word	0x00000000
        /*0030*/ 	.short	0x0007
        /*0032*/ 	.short	0x0028
        /*0034*/ 	.byte	0x00, 0xf0, 0x11, 0x00


	//----- nvinfo : EIATTR_KPARAM_INFO
	.align		4
.L_15:
        /*0038*/ 	.byte	0x04, 0x17
        /*003a*/ 	.short	(.L_17 - .L_16)
.L_16:
        /*003c*/ 	.word	0x00000000
        /*0040*/ 	.short	0x0006
        /*0042*/ 	.short	0x0024
        /*0044*/ 	.byte	0x00, 0xf0, 0x11, 0x00


	//----- nvinfo : EIATTR_KPARAM_INFO
	.align		4
.L_17:
        /*0048*/ 	.byte	0x04, 0x17
        /*004a*/ 	.short	(.L_19 - .L_18)
.L_18:
        /*004c*/ 	.word	0x00000000
        /*0050*/ 	.short	0x0005
        /*0052*/ 	.short	0x0020
        /*0054*/ 	.byte	0x00, 0xf0, 0x11, 0x00


	//----- nvinfo : EIATTR_KPARAM_INFO
	.align		4
.L_19:
        /*0058*/ 	.byte	0x04, 0x17
        /*005a*/ 	.short	(.L_21 - .L_20)
.L_20:
        /*005c*/ 	.word	0x00000000
        /*0060*/ 	.short	0x0004
        /*0062*/ 	.short	0x001c
        /*0064*/ 	.byte	0x00, 0xf0, 0x11, 0x00


	//----- nvinfo : EIATTR_KPARAM_INFO
	.align		4
.L_21:
        /*0068*/ 	.byte	0x04, 0x17
        /*006a*/ 	.short	(.L_23 - .L_22)
.L_22:
        /*006c*/ 	.word	0x00000000
        /*0070*/ 	.short	0x0003
        /*0072*/ 	.short	0x0018
        /*0074*/ 	.byte	0x00, 0xf0, 0x11, 0x00


	//----- nvinfo : EIATTR_KPARAM_INFO
	.align		4
.L_23:
        /*0078*/ 	.byte	0x04, 0x17
        /*007a*/ 	.short	(.L_25 - .L_24)
.L_24:
        /*007c*/ 	.word	0x00000000
        /*0080*/ 	.short	0x0002
        /*0082*/ 	.short	0x0010
        /*0084*/ 	.byte	0x00, 0xf0, 0x21, 0x00


	//----- nvinfo : EIATTR_KPARAM_INFO
	.align		4
.L_25:
        /*0088*/ 	.byte	0x04, 0x17
        /*008a*/ 	.short	(.L_27 - .L_26)
.L_26:
        /*008c*/ 	.word	0x00000000
        /*0090*/ 	.short	0x0001
        /*0092*/ 	.short	0x0008
        /*0094*/ 	.byte	0x00, 0xf0, 0x21, 0x00


	//----- nvinfo : EIATTR_KPARAM_INFO
	.align		4
.L_27:
        /*0098*/ 	.byte	0x04, 0x17
        /*009a*/ 	.short	(.L_29 - .L_28)
.L_28:
        /*009c*/ 	.word	0x00000000
        /*00a0*/ 	.short	0x0000
        /*00a2*/ 	.short	0x0000
        /*00a4*/ 	.byte	0x00, 0xf0, 0x21, 0x00


	//----- nvinfo : EIATTR_MAXREG_COUNT
	.align		4
.L_29:
        /*00a8*/ 	.byte	0x03, 0x1b
        /*00aa*/ 	.short	0x00ff


	//----- nvinfo : EIATTR_EXIT_INSTR_OFFSETS
	.align		4
        /*00ac*/ 	.byte	0x04, 0x1c
        /*00ae*/ 	.short	(.L_31 - .L_30)


	//   ....[0]....
.L_30:
        /*00b0*/ 	.word	0x000021d0


	//   ....[1]....
        /*00b4*/ 	.word	0x00002200


	//----- nvinfo : EIATTR_MAX_THREADS
	.align		4
.L_31:
        /*00b8*/ 	.byte	0x04, 0x05
        /*00ba*/ 	.short	(.L_33 - .L_32)
.L_32:
        /*00bc*/ 	.word	0x00000080
        /*00c0*/ 	.word	0x00000001
        /*00c4*/ 	.word	0x00000001
.L_33:


//--------------------- .nv.constant0.matmul_kernel_0d1d2d3d4d5d6d7c8d9c10d11c --------------------------
	.section	.nv.constant0.matmul_kernel_0d1d2d3d4d5d6d7c8d9c10d11c,"a",@progbits
	.align	4
.nv.constant0.matmul_kernel_0d1d2d3d4d5d6d7c8d9c10d11c:
	.zero		400


//--------------------- .text.matmul_kernel_0d1d2d3d4d5d6d7c8d9c10d11c --------------------------
	.section	.text.matmul_kernel_0d1d2d3d4d5d6d7c8d9c10d11c,"ax",@progbits
	.sectionflags	@"SHF_BARRIERS=1"
	.sectioninfo	@"SHI_REGISTERS=80"
	.align	128
        .global         matmul_kernel_0d1d2d3d4d5d6d7c8d9c10d11c
        .type           matmul_kernel_0d1d2d3d4d5d6d7c8d9c10d11c,@function
        .size           matmul_kernel_0d1d2d3d4d5d6d7c8d9c10d11c,(.L_x_3 - matmul_kernel_0d1d2d3d4d5d6d7c8d9c10d11c)
        .other          matmul_kernel_0d1d2d3d4d5d6d7c8d9c10d11c,@"STO_CUDA_ENTRY STV_DEFAULT"
matmul_kernel_0d1d2d3d4d5d6d7c8d9c10d11c:
.text.matmul_kernel_0d1d2d3d4d5d6d7c8d9c10d11c:
[----:B------:R-:W-:-:S02]  /*0000*/  MOV R1, c[0x0][0x28] ;  /* 0x00000a0000017a02 */ /* 0x000fc40000000f00 */
[----:B------:R-:W-:Y:S01]  /*0010*/  IMAD.MOV.U32 R3, RZ, RZ, c[0x0][0x17c] ;  /* 0x00005f00ff037624 */ /* 0x000fe200078e00ff */
[----:B------:R-:W1:Y:S01]  /*0020*/  S2R R2, SR_CTAID.X ;  /* 0x0000000000027919 */ /* 0x000e620000002500 */
[----:B------:R-:W-:Y:S01]  /*0030*/  IMAD.MOV.U32 R6, RZ, RZ, RZ ;  /* 0x000000ffff067224 */ /* 0x000fe200078e00ff */
[----:B------:R-:W-:Y:S01]  /*0040*/  UMOV UR13, 0x1f ;  /* 0x0000001f000d7882 */ /* 0x000fe20000000000 */
[----:B------:R-:W-:Y:S01]  /*0050*/  IMAD.MOV.U32 R12, RZ, RZ, RZ ;  /* 0x000000ffff0c7224 */ /* 0x000fe200078e00ff */
[----:B------:R-:W-:Y:S01]  /*0060*/  IADD3 R3, R3, 0x7f, RZ ;  /* 0x0000007f03037810 */ /* 0x000fe20007ffe0ff */
[----:B------:R-:W2:Y:S01]  /*0070*/  S2R R47, SR_TID.X ;  /* 0x00000000002f7919 */ /* 0x000ea20000002100 */
[----:B------:R-:W-:Y:S02]  /*0080*/  ULDC UR19, c[0x0][0x180] ;  /* 0x0000600000137ab9 */ /* 0x000fe40000000800 */
[----:B------:R-:W-:Y:S01]  /*0090*/  SHF.R.S32.HI R0, RZ, 0x1f, R3 ;  /* 0x0000001fff007819 */ /* 0x000fe20000011403 */
[----:B------:R-:W-:-:S02]  /*00a0*/  UIADD3 UR13, UR13, UR19, URZ ;  /* 0x000000130d0d7290 */ /* 0x000fc4000fffe03f */
[----:B------:R-:W-:Y:S01]  /*00b0*/  UIADD3 UR7, UR19, -0x40, URZ ;  /* 0xffffffc013077890 */ /* 0x000fe2000fffe03f */
[----:B------:R-:W-:Y:S01]  /*00c0*/  LEA.HI R0, R0, R3, RZ, 0x7 ;  /* 0x0000000300007211 */ /* 0x000fe200078f38ff */
[----:B------:R-:W-:Y:S02]  /*00d0*/  UISETP.GT.AND UP3, UPT, UR13, 0x1f, UPT ;  /* 0x0000001f0d00788c */ /* 0x000fe4000bf64270 */
[----:B------:R-:W-:Y:S01]  /*00e0*/  UISETP.GT.AND UP1, UPT, UR13, 0x5f, UPT ;  /* 0x0000005f0d00788c */ /* 0x000fe2000bf24270 */
[----:B------:R-:W-:Y:S01]  /*00f0*/  SHF.R.S32.HI R11, RZ, 0x7, R0 ;  /* 0x00000007ff0b7819 */ /* 0x000fe20000011400 */
[----:B------:R-:W-:Y:S02]  /*0100*/  USEL UR6, URZ, 0x8, !UP3 ;  /* 0x000000083f067887 */ /* 0x000fe4000d800000 */
[----:B------:R-:W-:Y:S02]  /*0110*/  UISETP.GT.AND UP2, UPT, UR13, 0x3f, UPT ;  /* 0x0000003f0d00788c */ /* 0x000fe4000bf44270 */
[----:B------:R-:W-:Y:S01]  /*0120*/  IMAD.SHL.U32 R11, R11, 0x4, RZ ;  /* 0x000000040b0b7824 */ /* 0x000fe200078e00ff */
[----:B------:R-:W-:Y:S01]  /*0130*/  USEL UR4, URZ, 0x8, !UP1 ;  /* 0x000000083f047887 */ /* 0x000fe2000c800000 */
[----:B-1----:R-:W-:Y:S01]  /*0140*/  IABS R13, R2 ;  /* 0x00000002000d7213 */ /* 0x002fe20000000000 */
[----:B------:R-:W-:-:S02]  /*0150*/  USEL UR5, URZ, 0x8, !UP2 ;  /* 0x000000083f057887 */ /* 0x000fc4000d000000 */
[-C--:B------:R-:W-:Y:S01]  /*0160*/  IABS R4, R11.reuse ;  /* 0x0000000b00047213 */ /* 0x080fe20000000000 */
[----:B------:R-:W-:Y:S01]  /*0170*/  UISETP.GT.AND UP0, UPT, UR13, 0x7f, UPT ;  /* 0x0000007f0d00788c */ /* 0x000fe2000bf04270 */
[----:B------:R-:W-:Y:S01]  /*0180*/  IABS R0, R11 ;  /* 0x0000000b00007213 */ /* 0x000fe20000000000 */
[----:B------:R-:W-:Y:S01]  /*0190*/  UIADD3 UR8, UR19, -0x20, URZ ;  /* 0xffffffe013087890 */ /* 0x000fe2000fffe03f */
[----:B------:R-:W1:Y:S01]  /*01a0*/  I2F.RP R5, R4 ;  /* 0x0000000400057306 */ /* 0x000e620000209400 */
[--C-:B--2---:R-:W-:Y:S01]  /*01b0*/  SHF.R.U32.HI R46, RZ, 0x5, R47.reuse ;  /* 0x00000005ff2e7819 */ /* 0x104fe2000001162f */
[C---:B------:R-:W-:Y:S01]  /*01c0*/  IMAD.SHL.U32 R66, R47.reuse, 0x4, RZ ;  /* 0x000000042f427824 */ /* 0x040fe200078e00ff */
[C---:B------:R-:W-:Y:S01]  /*01d0*/  LOP3.LUT R54, R47.reuse, 0x7, RZ, 0xc0, !PT ;  /* 0x000000072f367812 */ /* 0x040fe200078ec0ff */
[----:B------:R-:W-:Y:S01]  /*01e0*/  IMAD.MOV R0, RZ, RZ, -R0 ;  /* 0x000000ffff007224 */ /* 0x000fe200078e0a00 */
[----:B------:R-:W-:Y:S01]  /*01f0*/  SGXT.U32 R46, R46, 0x2 ;  /* 0x000000022e2e781a */ /* 0x000fe20000000000 */
[----:B------:R-:W-:Y:S01]  /*0200*/  ULDC.64 UR10, c[0x0][0x118] ;  /* 0x00004600000a7ab9 */ /* 0x000fe20000000a00 */
[----:B------:R-:W-:Y:S01]  /*0210*/  SHF.R.U32.HI R32, RZ, 0x4, R47 ;  /* 0x00000004ff207819 */ /* 0x000fe2000001162f */
[----:B------:R-:W-:Y:S01]  /*0220*/  IMAD.SHL.U32 R54, R54, 0x4, RZ ;  /* 0x0000000436367824 */ /* 0x000fe200078e00ff */
[----:B------:R-:W-:Y:S01]  /*0230*/  LOP3.LUT R66, R66, 0x4, RZ, 0xc0, !PT ;  /* 0x0000000442427812 */ /* 0x000fe200078ec0ff */
[----:B------:R-:W-:Y:S01]  /*0240*/  IMAD.SHL.U32 R53, R46, 0x2, RZ ;  /* 0x000000022e357824 */ /* 0x000fe200078e00ff */
[----:B------:R-:W-:Y:S01]  /*0250*/  SGXT.U32 R32, R32, 0x1 ;  /* 0x000000012020781a */ /* 0x000fe20000000000 */
[----:B------:R-:W-:Y:S01]  /*0260*/  ULDC UR12, c[0x0][0x188] ;  /* 0x00006200000c7ab9 */ /* 0x000fe20000000800 */
[----:B------:R-:W-:Y:S01]  /*0270*/  LOP3.LUT R33, R47, 0xf, RZ, 0xc0, !PT ;  /* 0x0000000f2f217812 */ /* 0x000fe200078ec0ff */
[----:B------:R-:W-:Y:S01]  /*0280*/  USHF.L.U32 UR12, UR12, 0x5, URZ ;  /* 0x000000050c0c7899 */ /* 0x000fe2000800063f */
[----:B------:R-:W-:Y:S01]  /*0290*/  LOP3.LUT R53, R53, R32, RZ, 0xfc, !PT ;  /* 0x0000002035357212 */ /* 0x000fe200078efcff */
[----:B-1----:R-:W1:Y:S02]  /*02a0*/  MUFU.RCP R7, R5 ;  /* 0x0000000500077308 */ /* 0x002e640000001000 */
[----:B------:R-:W-:Y:S01]  /*02b0*/  IMAD.SHL.U32 R48, R33, 0x40, RZ ;  /* 0x0000004021307824 */ /* 0x000fe200078e00ff */
[C---:B------:R-:W-:Y:S01]  /*02c0*/  LOP3.LUT R52, R53.reuse, 0x8, RZ, 0xfc, !PT ;  /* 0x0000000835347812 */ /* 0x040fe200078efcff */
[C---:B------:R-:W-:Y:S01]  /*02d0*/  IMAD.SHL.U32 R49, R53.reuse, 0x8, RZ ;  /* 0x0000000835317824 */ /* 0x040fe200078e00ff */
[----:B------:R-:W-:Y:S01]  /*02e0*/  LOP3.LUT R51, R53, 0x10, RZ, 0xfc, !PT ;  /* 0x0000001035337812 */ /* 0x000fe200078efcff */
[----:B------:R-:W-:Y:S01]  /*02f0*/  IMAD.SHL.U32 R68, R33, 0x100, RZ ;  /* 0x0000010021447824 */ /* 0x000fe200078e00ff */
[----:B------:R-:W-:-:S02]  /*0300*/  LOP3.LUT R50, R53, 0x18, RZ, 0xfc, !PT ;  /* 0x0000001835327812 */ /* 0x000fc400078efcff */
[----:B-1----:R-:W-:-:S06]  /*0310*/  IADD3 R7, R7, 0xffffffe, RZ ;  /* 0x0ffffffe07077810 */ /* 0x002fcc0007ffe0ff */
[----:B------:R-:W1:Y:S02]  /*0320*/  F2I.FTZ.U32.TRUNC.NTZ R7, R7 ;  /* 0x0000000700077305 */ /* 0x000e64000021f000 */
[----:B-1----:R-:W-:-:S04]  /*0330*/  IMAD.MOV R3, RZ, RZ, -R7 ;  /* 0x000000ffff037224 */ /* 0x002fc800078e0a07 */
[----:B------:R-:W-:-:S04]  /*0340*/  IMAD R3, R3, R4, RZ ;  /* 0x0000000403037224 */ /* 0x000fc800078e02ff */
[----:B------:R-:W-:-:S06]  /*0350*/  IMAD.HI.U32 R6, R7, R3, R6 ;  /* 0x0000000307067227 */ /* 0x000fcc00078e0006 */
[----:B------:R-:W-:-:S04]  /*0360*/  IMAD.HI.U32 R3, R6, R13, RZ ;  /* 0x0000000d06037227 */ /* 0x000fc800078e00ff */
[----:B------:R-:W-:Y:S01]  /*0370*/  IMAD R5, R3, R0, R13 ;  /* 0x0000000003057224 */ /* 0x000fe200078e020d */
[----:B------:R-:W-:-:S04]  /*0380*/  LOP3.LUT R0, R2, R11, RZ, 0x3c, !PT ;  /* 0x0000000b02007212 */ /* 0x000fc800078e3cff */
[----:B------:R-:W-:Y:S02]  /*0390*/  ISETP.GT.U32.AND P1, PT, R4, R5, PT ;  /* 0x000000050400720c */ /* 0x000fe40003f24070 */
[----:B------:R-:W-:Y:S01]  /*03a0*/  ISETP.GE.AND P0, PT, R0, RZ, PT ;  /* 0x000000ff0000720c */ /* 0x000fe20003f06270 */
[----:B------:R-:W-:-:S10]  /*03b0*/  IMAD.MOV.U32 R0, RZ, RZ, c[0x0][0x178] ;  /* 0x00005e00ff007624 */ /* 0x000fd400078e00ff */
[----:B------:R-:W-:Y:S01]  /*03c0*/  @!P1 IMAD.IADD R5, R5, 0x1, -R4 ;  /* 0x0000000105059824 */ /* 0x000fe200078e0a04 */
[----:B------:R-:W-:Y:S02]  /*03d0*/  @!P1 IADD3 R3, R3, 0x1, RZ ;  /* 0x0000000103039810 */ /* 0x000fe40007ffe0ff */
[----:B------:R-:W-:Y:S02]  /*03e0*/  ISETP.NE.AND P1, PT, R11, RZ, PT ;  /* 0x000000ff0b00720c */ /* 0x000fe40003f25270 */
[----:B------:R-:W-:Y:S02]  /*03f0*/  ISETP.GE.U32.AND P2, PT, R5, R4, PT ;  /* 0x000000040500720c */ /* 0x000fe40003f46070 */
[----:B------:R-:W-:-:S04]  /*0400*/  IADD3 R5, R0, 0xf, RZ ;  /* 0x0000000f00057810 */ /* 0x000fc80007ffe0ff */
[----:B------:R-:W-:-:S04]  /*0410*/  SHF.R.S32.HI R0, RZ, 0x1f, R5 ;  /* 0x0000001fff007819 */ /* 0x000fc80000011405 */
[----:B------:R-:W-:-:S03]  /*0420*/  LEA.HI R0, R0, R5, RZ, 0x4 ;  /* 0x0000000500007211 */ /* 0x000fc600078f20ff */
[----:B------:R-:W-:Y:S02]  /*0430*/  @P2 IADD3 R3, R3, 0x1, RZ ;  /* 0x0000000103032810 */ /* 0x000fe40007ffe0ff */
[----:B------:R-:W-:-:S03]  /*0440*/  ISETP.GE.AND P2, PT, R2, RZ, PT ;  /* 0x000000ff0200720c */ /* 0x000fc60003f46270 */
[----:B------:R-:W-:Y:S01]  /*0450*/  @!P0 IMAD.MOV R3, RZ, RZ, -R3 ;  /* 0x000000ffff038224 */ /* 0x000fe200078e0a03 */
[----:B------:R-:W-:-:S05]  /*0460*/  @!P1 LOP3.LUT R3, RZ, R11, RZ, 0x33, !PT ;  /* 0x0000000bff039212 */ /* 0x000fca00078e33ff */
[----:B------:R-:W-:Y:S02]  /*0470*/  IMAD.SHL.U32 R45, R3, 0x4, RZ ;  /* 0x00000004032d7824 */ /* 0x000fe400078e00ff */
[----:B------:R-:W-:-:S03]  /*0480*/  IMAD.MOV R3, RZ, RZ, -R3 ;  /* 0x000000ffff037224 */ /* 0x000fc600078e0a03 */
[----:B------:R-:W-:Y:S01]  /*0490*/  LEA.HI.SX32 R7, R0, -R45, 0x1c ;  /* 0x8000002d00077211 */ /* 0x000fe200078fe2ff */
[----:B------:R-:W-:Y:S01]  /*04a0*/  IMAD R10, R11, R3, R2 ;  /* 0x000000030b0a7224 */ /* 0x000fe200078e0202 */
[----:B------:R-:W-:Y:S01]  /*04b0*/  IABS R3, c[0x0][0x17c] ;  /* 0x00005f0000037a13 */ /* 0x000fe20000000000 */
[----:B------:R-:W-:Y:S01]  /*04c0*/  IMAD.SHL.U32 R2, R46, 0x4, RZ ;  /* 0x000000042e027824 */ /* 0x000fe200078e00ff */
[----:B------:R-:W-:Y:S02]  /*04d0*/  IMNMX R7, R7, 0x4, PT ;  /* 0x0000000407077817 */ /* 0x000fe40003800200 */
[----:B------:R-:W-:Y:S01]  /*04e0*/  IABS R11, R10 ;  /* 0x0000000a000b7213 */ /* 0x000fe20000000000 */
[----:B------:R-:W1:Y:S01]  /*04f0*/  I2F.RP R6, R3 ;  /* 0x0000000300067306 */ /* 0x000e620000209400 */
[-C--:B------:R-:W-:Y:S02]  /*0500*/  IABS R9, R7.reuse ;  /* 0x0000000700097213 */ /* 0x080fe40000000000 */
[----:B------:R-:W-:-:S02]  /*0510*/  IABS R8, R7 ;  /* 0x0000000700087213 */ /* 0x000fc40000000000 */
[----:B------:R-:W-:-:S03]  /*0520*/  LOP3.LUT R10, R10, R7, RZ, 0x3c, !PT ;  /* 0x000000070a0a7212 */ /* 0x000fc600078e3cff */
[----:B------:R-:W2:Y:S01]  /*0530*/  I2F.RP R0, R9 ;  /* 0x0000000900007306 */ /* 0x000ea20000209400 */
[----:B------:R-:W-:-:S07]  /*0540*/  IMAD.MOV R8, RZ, RZ, -R8 ;  /* 0x000000ffff087224 */ /* 0x000fce00078e0a08 */
[----:B-1----:R-:W1:Y:S08]  /*0550*/  MUFU.RCP R6, R6 ;  /* 0x0000000600067308 */ /* 0x002e700000001000 */
[----:B--2---:R-:W2:Y:S01]  /*0560*/  MUFU.RCP R4, R0 ;  /* 0x0000000000047308 */ /* 0x004ea20000001000 */
[----:B-1----:R-:W-:-:S07]  /*0570*/  IADD3 R14, R6, 0xffffffe, RZ ;  /* 0x0ffffffe060e7810 */ /* 0x002fce0007ffe0ff */
[----:B------:R1:W-:Y:S01]  /*0580*/  F2I.FTZ.U32.TRUNC.NTZ R15, R14 ;  /* 0x0000000e000f7305 */ /* 0x0003e2000021f000 */
[----:B--2---:R-:W-:-:S07]  /*0590*/  IADD3 R4, R4, 0xffffffe, RZ ;  /* 0x0ffffffe04047810 */ /* 0x004fce0007ffe0ff */
[----:B------:R-:W2:Y:S01]  /*05a0*/  F2I.FTZ.U32.TRUNC.NTZ R5, R4 ;  /* 0x0000000400057305 */ /* 0x000ea2000021f000 */
[----:B-1----:R-:W-:Y:S02]  /*05b0*/  IMAD.MOV.U32 R14, RZ, RZ, RZ ;  /* 0x000000ffff0e7224 */ /* 0x002fe400078e00ff */
[----:B--2---:R-:W-:Y:S02]  /*05c0*/  IMAD.MOV R44, RZ, RZ, -R5 ;  /* 0x000000ffff2c7224 */ /* 0x004fe400078e0a05 */
[----:B------:R-:W-:Y:S02]  /*05d0*/  IMAD.MOV.U32 R4, RZ, RZ, RZ ;  /* 0x000000ffff047224 */ /* 0x000fe400078e00ff */
[----:B------:R-:W-:-:S04]  /*05e0*/  IMAD R44, R44, R9, RZ ;  /* 0x000000092c2c7224 */ /* 0x000fc800078e02ff */
[----:B------:R-:W-:Y:S01]  /*05f0*/  IMAD.HI.U32 R44, R5, R44, R4 ;  /* 0x0000002c052c7227 */ /* 0x000fe200078e0004 */
[----:B------:R-:W-:-:S04]  /*0600*/  IABS R5, c[0x0][0x178] ;  /* 0x00005e0000057a13 */ /* 0x000fc80000000000 */
[----:B------:R-:W1:Y:S01]  /*0610*/  I2F.RP R0, R5 ;  /* 0x0000000500007306 */ /* 0x000e620000209400 */
[----:B------:R-:W-:-:S04]  /*0620*/  IMAD.HI.U32 R4, R44, R13, RZ ;  /* 0x0000000d2c047227 */ /* 0x000fc800078e00ff */
[----:B------:R-:W-:-:S04]  /*0630*/  IMAD.HI.U32 R44, R44, R11, RZ ;  /* 0x0000000b2c2c7227 */ /* 0x000fc800078e00ff */
[-C--:B------:R-:W-:Y:S02]  /*0640*/  IMAD R4, R4, R8.reuse, R13 ;  /* 0x0000000804047224 */ /* 0x080fe400078e020d */
[----:B------:R-:W-:Y:S02]  /*0650*/  IMAD R8, R44, R8, R11 ;  /* 0x000000082c087224 */ /* 0x000fe400078e020b */
[----:B------:R-:W-:Y:S01]  /*0660*/  IMAD.SHL.U32 R11, R47, 0x8, RZ ;  /* 0x000000082f0b7824 */ /* 0x000fe200078e00ff */
[C---:B------:R-:W-:Y:S02]  /*0670*/  ISETP.GT.U32.AND P0, PT, R9.reuse, R4, PT ;  /* 0x000000040900720c */ /* 0x040fe40003f04070 */
[----:B------:R-:W-:Y:S01]  /*0680*/  ISETP.GT.U32.AND P1, PT, R9, R8, PT ;  /* 0x000000080900720c */ /* 0x000fe20003f24070 */
[----:B-1----:R-:W1:Y:S01]  /*0690*/  MUFU.RCP R0, R0 ;  /* 0x0000000000007308 */ /* 0x002e620000001000 */
[----:B------:R-:W-:-:S09]  /*06a0*/  LOP3.LUT R11, R11, 0x78, RZ, 0xc0, !PT ;  /* 0x000000780b0b7812 */ /* 0x000fd200078ec0ff */
[--C-:B------:R-:W-:Y:S01]  /*06b0*/  @!P0 IMAD.IADD R4, R4, 0x1, -R9.reuse ;  /* 0x0000000104048824 */ /* 0x100fe200078e0a09 */
[----:B------:R-:W-:Y:S01]  /*06c0*/  ISETP.GE.AND P0, PT, R10, RZ, PT ;  /* 0x000000ff0a00720c */ /* 0x000fe20003f06270 */
[----:B------:R-:W-:Y:S01]  /*06d0*/  @!P1 IMAD.IADD R8, R8, 0x1, -R9 ;  /* 0x0000000108089824 */ /* 0x000fe200078e0a09 */
[----:B------:R-:W-:Y:S02]  /*06e0*/  @!P1 IADD3 R44, R44, 0x1, RZ ;  /* 0x000000012c2c9810 */ /* 0x000fe40007ffe0ff */
[----:B------:R-:W-:Y:S02]  /*06f0*/  ISETP.GT.U32.AND P3, PT, R9, R4, PT ;  /* 0x000000040900720c */ /* 0x000fe40003f64070 */
[----:B------:R-:W-:Y:S01]  /*0700*/  ISETP.GE.U32.AND P4, PT, R8, R9, PT ;  /* 0x000000090800720c */ /* 0x000fe20003f86070 */
[----:B------:R-:W-:Y:S01]  /*0710*/  IMAD.U32 R8, RZ, RZ, UR6 ;  /* 0x00000006ff087e24 */ /* 0x000fe2000f8e00ff */
[----:B-1----:R-:W-:Y:S01]  /*0720*/  IADD3 R0, R0, 0xffffffe, RZ ;  /* 0x0ffffffe00007810 */ /* 0x002fe20007ffe0ff */
[----:B------:R-:W-:Y:S01]  /*0730*/  USEL UR6, URZ, 0x10, !UP3 ;  /* 0x000000103f067887 */ /* 0x000fe2000d800000 */
[----:B------:R-:W-:-:S02]  /*0740*/  ISETP.NE.AND P1, PT, R7, RZ, PT ;  /* 0x000000ff0700720c */ /* 0x000fc40003f25270 */
[----:B------:R1:W2:Y:S01]  /*0750*/  F2I.FTZ.U32.TRUNC.NTZ R13, R0 ;  /* 0x00000000000d7305 */ /* 0x0002a2000021f000 */
[----:B------:R-:W-:-:S04]  /*0760*/  LOP3.LUT R7, RZ, R7, RZ, 0x33, !PT ;  /* 0x00000007ff077212 */ /* 0x000fc800078e33ff */
[----:B------:R-:W-:Y:S01]  /*0770*/  @!P3 IMAD.IADD R4, R4, 0x1, -R9 ;  /* 0x000000010404b824 */ /* 0x000fe200078e0a09 */
[----:B------:R-:W-:Y:S02]  /*0780*/  SHF.R.U32.HI R9, RZ, 0x3, R47 ;  /* 0x00000003ff097819 */ /* 0x000fe4000001162f */
[----:B------:R-:W-:Y:S01]  /*0790*/  @P4 IADD3 R44, R44, 0x1, RZ ;  /* 0x000000012c2c4810 */ /* 0x000fe20007ffe0ff */
[----:B------:R-:W-:Y:S01]  /*07a0*/  @!P2 IMAD.MOV R4, RZ, RZ, -R4 ;  /* 0x000000ffff04a224 */ /* 0x000fe200078e0a04 */
[----:B------:R-:W-:Y:S02]  /*07b0*/  SGXT.U32 R9, R9, 0x2 ;  /* 0x000000020909781a */ /* 0x000fe40000000000 */
[----:B------:R-:W-:Y:S01]  /*07c0*/  ISETP.GE.AND P2, PT, R54, c[0x0][0x180], PT ;  /* 0x0000600036007a0c */ /* 0x000fe20003f46270 */
[----:B------:R-:W-:Y:S01]  /*07d0*/  @!P0 IMAD.MOV R44, RZ, RZ, -R44 ;  /* 0x000000ffff2c8224 */ /* 0x000fe200078e0a2c */
[C---:B------:R-:W-:Y:S01]  /*07e0*/  SEL R4, R7.reuse, R4, !P1 ;  /* 0x0000000407047207 */ /* 0x040fe20004800000 */
[----:B-1----:R-:W-:Y:S01]  /*07f0*/  IMAD.MOV R0, RZ, RZ, -R15 ;  /* 0x000000ffff007224 */ /* 0x002fe200078e0a0f */
[----:B------:R-:W-:Y:S01]  /*0800*/  LOP3.LUT R2, R2, R9, RZ, 0xfc, !PT ;  /* 0x0000000902027212 */ /* 0x000fe200078efcff */
[----:B--2---:R-:W-:Y:S01]  /*0810*/  IMAD.MOV R6, RZ, RZ, -R13 ;  /* 0x000000ffff067224 */ /* 0x004fe200078e0a0d */
[----:B------:R-:W-:Y:S01]  /*0820*/  SEL R44, R7, R44, !P1 ;  /* 0x0000002c072c7207 */ /* 0x000fe20004800000 */
[----:B------:R-:W-:Y:S01]  /*0830*/  IMAD.IADD R45, R45, 0x1, R4 ;  /* 0x000000012d2d7824 */ /* 0x000fe200078e0204 */
[----:B------:R-:W-:Y:S01]  /*0840*/  SEL R8, R8, RZ, !P2 ;  /* 0x000000ff08087207 */ /* 0x000fe20005000000 */
[----:B------:R-:W-:Y:S01]  /*0850*/  IMAD R7, R0, R3, RZ ;  /* 0x0000000300077224 */ /* 0x000fe200078e02ff */
[----:B------:R-:W-:Y:S01]  /*0860*/  ISETP.GE.AND P0, PT, R54, UR7, PT ;  /* 0x0000000736007c0c */ /* 0x000fe2000bf06270 */
[----:B------:R-:W-:Y:S01]  /*0870*/  IMAD.SHL.U32 R44, R44, 0x80, RZ ;  /* 0x000000802c2c7824 */ /* 0x000fe200078e00ff */
[----:B------:R-:W-:Y:S01]  /*0880*/  ISETP.GE.AND P1, PT, R54, UR8, PT ;  /* 0x0000000836007c0c */ /* 0x000fe2000bf26270 */
[----:B------:R-:W-:-:S02]  /*0890*/  IMAD.SHL.U32 R45, R45, 0x10, RZ ;  /* 0x000000102d2d7824 */ /* 0x000fc400078e00ff */
[----:B------:R-:W-:Y:S01]  /*08a0*/  IMAD R6, R6, R5, RZ ;  /* 0x0000000506067224 */ /* 0x000fe200078e02ff */
[----:B------:R-:W-:Y:S01]  /*08b0*/  LOP3.LUT R9, R44, R11, RZ, 0xfc, !PT ;  /* 0x0000000b2c097212 */ /* 0x000fe200078efcff */
[----:B------:R-:W-:Y:S01]  /*08c0*/  IMAD.HI.U32 R7, R15, R7, R14 ;  /* 0x000000070f077227 */ /* 0x000fe200078e000e */
[----:B------:R-:W-:Y:S02]  /*08d0*/  LOP3.LUT R10, R45, R2, RZ, 0xfc, !PT ;  /* 0x000000022d0a7212 */ /* 0x000fe400078efcff */
[----:B------:R-:W-:Y:S01]  /*08e0*/  IABS R0, R9 ;  /* 0x0000000900007213 */ /* 0x000fe20000000000 */
[----:B------:R-:W-:Y:S01]  /*08f0*/  IMAD.HI.U32 R13, R13, R6, R12 ;  /* 0x000000060d0d7227 */ /* 0x000fe200078e000c */
[----:B------:R-:W-:Y:S02]  /*0900*/  IABS R4, R10 ;  /* 0x0000000a00047213 */ /* 0x000fe40000000000 */
[----:B------:R-:W-:Y:S01]  /*0910*/  ISETP.GE.AND P2, PT, R9, RZ, PT ;  /* 0x000000ff0900720c */ /* 0x000fe20003f46270 */
[----:B------:R-:W-:-:S04]  /*0920*/  IMAD.HI.U32 R7, R7, R0, RZ ;  /* 0x0000000007077227 */ /* 0x000fc800078e00ff */
[----:B------:R-:W-:-:S04]  /*0930*/  IMAD.HI.U32 R6, R13, R4, RZ ;  /* 0x000000040d067227 */ /* 0x000fc800078e00ff */
[----:B------:R-:W-:Y:S02]  /*0940*/  IMAD.MOV R7, RZ, RZ, -R7 ;  /* 0x000000ffff077224 */ /* 0x000fe400078e0a07 */
[----:B------:R-:W-:Y:S02]  /*0950*/  IMAD.MOV R6, RZ, RZ, -R6 ;  /* 0x000000ffff067224 */ /* 0x000fe400078e0a06 */
[----:B------:R-:W-:Y:S02]  /*0960*/  IMAD R0, R3, R7, R0 ;  /* 0x0000000703007224 */ /* 0x000fe400078e0200 */
[----:B------:R-:W-:Y:S02]  /*0970*/  IMAD R4, R5, R6, R4 ;  /* 0x0000000605047224 */ /* 0x000fe400078e0204 */
[----:B------:R-:W-:Y:S01]  /*0980*/  IMAD.U32 R6, RZ, RZ, UR4 ;  /* 0x00000004ff067e24 */ /* 0x000fe2000f8e00ff */
[----:B------:R-:W-:Y:S01]  /*0990*/  ISETP.GT.U32.AND P3, PT, R3, R0, PT ;  /* 0x000000000300720c */ /* 0x000fe20003f64070 */
[----:B------:R-:W-:Y:S01]  /*09a0*/  IMAD.U32 R7, RZ, RZ, UR5 ;  /* 0x00000005ff077e24 */ /* 0x000fe2000f8e00ff */
[----:B------:R-:W-:Y:S01]  /*09b0*/  ISETP.GT.U32.AND P4, PT, R5, R4, PT ;  /* 0x000000040500720c */ /* 0x000fe20003f84070 */
[----:B------:R-:W-:Y:S01]  /*09c0*/  USEL UR4, URZ, 0x8, !UP0 ;  /* 0x000000083f047887 */ /* 0x000fe2000c000000 */
[----:B------:R-:W-:Y:S01]  /*09d0*/  SEL R6, R6, RZ, !P0 ;  /* 0x000000ff06067207 */ /* 0x000fe20004000000 */
[----:B------:R-:W-:Y:S01]  /*09e0*/  UIADD3 UR5, UR19, -0x60, URZ ;  /* 0xffffffa013057890 */ /* 0x000fe2000fffe03f */
[----:B------:R-:W-:Y:S01]  /*09f0*/  SEL R7, R7, RZ, !P1 ;  /* 0x000000ff07077207 */ /* 0x000fe20004800000 */
[----:B------:R-:W-:Y:S01]  /*0a00*/  IMAD.SHL.U32 R12, R53, 0x80, RZ ;  /* 0x00000080350c7824 */ /* 0x000fe200078e00ff */
[----:B------:R-:W-:-:S02]  /*0a10*/  ISETP.NE.U32.AND P5, PT, R6, RZ, PT ;  /* 0x000000ff0600720c */ /* 0x000fc40003fa5070 */
[----:B------:R-:W-:Y:S02]  /*0a20*/  SHF.R.U32.HI R6, RZ, 0x1, R2 ;  /* 0x00000001ff067819 */ /* 0x000fe40000011602 */
[----:B------:R-:W-:Y:S01]  /*0a30*/  ISETP.NE.U32.AND P0, PT, R7, RZ, PT ;  /* 0x000000ff0700720c */ /* 0x000fe20003f05070 */
[----:B------:R-:W-:Y:S01]  /*0a40*/  @!P3 IMAD.IADD R0, R0, 0x1, -R3 ;  /* 0x000000010000b824 */ /* 0x000fe200078e0a03 */
[----:B------:R-:W-:Y:S01]  /*0a50*/  SGXT.U32 R6, R6, 0x2 ;  /* 0x000000020606781a */ /* 0x000fe20000000000 */
[----:B------:R-:W-:Y:S01]  /*0a60*/  @!P4 IMAD.IADD R4, R4, 0x1, -R5 ;  /* 0x000000010404c824 */ /* 0x000fe200078e0a05 */
[----:B------:R-:W-:Y:S01]  /*0a70*/  ISETP.GE.AND P4, PT, R10, RZ, PT ;  /* 0x000000ff0a00720c */ /* 0x000fe20003f86270 */
[----:B------:R-:W-:Y:S01]  /*0a80*/  IMAD.MOV.U32 R10, RZ, RZ, 0x2 ;  /* 0x00000002ff0a7424 */ /* 0x000fe200078e00ff */
[----:B------:R-:W-:Y:S02]  /*0a90*/  ISETP.GT.U32.AND P3, PT, R3, R0, PT ;  /* 0x000000000300720c */ /* 0x000fe40003f64070 */
[----:B------:R-:W-:-:S02]  /*0aa0*/  ISETP.GT.U32.AND P6, PT, R5, R4, PT ;  /* 0x000000040500720c */ /* 0x000fc40003fc4070 */
[----:B------:R-:W-:Y:S02]  /*0ab0*/  ISETP.NE.U32.AND P1, PT, R8, RZ, PT ;  /* 0x000000ff0800720c */ /* 0x000fe40003f25070 */
[----:B------:R-:W-:-:S05]  /*0ac0*/  LOP3.LUT R49, R12, R49, R11, 0xf6, !PT ;  /* 0x000000310c317212 */ /* 0x000fca00078ef60b */
[----:B------:R-:W-:Y:S02]  /*0ad0*/  IMAD.SHL.U32 R49, R49, 0x2, RZ ;  /* 0x0000000231317824 */ /* 0x000fe400078e00ff */
[----:B------:R-:W-:Y:S01]  /*0ae0*/  @!P3 IMAD.IADD R0, R0, 0x1, -R3 ;  /* 0x000000010000b824 */ /* 0x000fe200078e0a03 */
[----:B------:R-:W-:Y:S01]  /*0af0*/  SHF.R.U32.HI R3, RZ, 0x1, R47 ;  /* 0x00000001ff037819 */ /* 0x000fe2000001162f */
[----:B------:R-:W-:Y:S01]  /*0b00*/  @!P6 IMAD.IADD R4, R4, 0x1, -R5 ;  /* 0x000000010404e824 */ /* 0x000fe200078e0a05 */
[----:B------:R-:W-:Y:S01]  /*0b10*/  ISETP.NE.AND P3, PT, RZ, c[0x0][0x17c], PT ;  /* 0x00005f00ff007a0c */ /* 0x000fe20003f65270 */
[----:B------:R-:W-:Y:S01]  /*0b20*/  @!P2 IMAD.MOV R0, RZ, RZ, -R0 ;  /* 0x000000ffff00a224 */ /* 0x000fe200078e0a00 */
[----:B------:R-:W-:Y:S01]  /*0b30*/  ISETP.GE.AND P2, PT, R54, UR5, PT ;  /* 0x0000000536007c0c */ /* 0x000fe2000bf46270 */
[----:B------:R-:W-:Y:S01]  /*0b40*/  IMAD.U32 R5, RZ, RZ, UR4 ;  /* 0x00000004ff057e24 */ /* 0x000fe2000f8e00ff */
[----:B------:R-:W-:Y:S01]  /*0b50*/  ISETP.NE.AND P6, PT, RZ, c[0x0][0x178], PT ;  /* 0x00005e00ff007a0c */ /* 0x000fe20003fc5270 */
[----:B------:R-:W-:Y:S01]  /*0b60*/  IMAD.MOV.U32 R63, RZ, RZ, R4 ;  /* 0x000000ffff3f7224 */ /* 0x000fe200078e0004 */
[----:B------:R-:W-:Y:S01]  /*0b70*/  SGXT.U32 R3, R3, 0x2 ;  /* 0x000000020303781a */ /* 0x000fe20000000000 */
[----:B------:R-:W-:Y:S01]  /*0b80*/  IMAD.U32 R4, RZ, RZ, UR6 ;  /* 0x00000006ff047e24 */ /* 0x000fe2000f8e00ff */
[----:B------:R-:W-:Y:S01]  /*0b90*/  SEL R5, R5, RZ, !P2 ;  /* 0x000000ff05057207 */ /* 0x000fe20005000000 */
[----:B------:R-:W-:Y:S01]  /*0ba0*/  @!P4 IMAD.MOV R63, RZ, RZ, -R63 ;  /* 0x000000ffff3fc224 */ /* 0x000fe200078e0a3f */
[----:B------:R-:W-:Y:S01]  /*0bb0*/  ISETP.GE.AND P2, PT, R53, c[0x0][0x180], PT ;  /* 0x0000600035007a0c */ /* 0x000fe20003f46270 */
[----:B------:R-:W-:Y:S01]  /*0bc0*/  USEL UR4, URZ, 0x10, !UP2 ;  /* 0x000000103f047887 */ /* 0x000fe2000d000000 */
[----:B------:R-:W-:Y:S01]  /*0bd0*/  LOP3.LUT R7, R6, R3, RZ, 0x3c, !PT ;  /* 0x0000000306077212 */ /* 0x000fe200078e3cff */
[----:B------:R-:W-:Y:S01]  /*0be0*/  USEL UR6, URZ, 0x10, !UP1 ;  /* 0x000000103f067887 */ /* 0x000fe2000c800000 */
[----:B------:R-:W-:-:S02]  /*0bf0*/  ISETP.NE.U32.AND P4, PT, R5, RZ, PT ;  /* 0x000000ff0500720c */ /* 0x000fc40003f85070 */
[----:B------:R-:W-:Y:S01]  /*0c00*/  SEL R5, R4, RZ, !P2 ;  /* 0x000000ff04057207 */ /* 0x000fe20005000000 */
[----:B------:R-:W-:Y:S01]  /*0c10*/  IMAD R66, R7, 0x8, R66 ;  /* 0x0000000807427824 */ /* 0x000fe200078e0242 */
[----:B------:R-:W-:Y:S01]  /*0c20*/  ISETP.GE.AND P2, PT, R52, c[0x0][0x180], PT ;  /* 0x0000600034007a0c */ /* 0x000fe20003f46270 */
[----:B------:R-:W-:Y:S01]  /*0c30*/  IMAD.SHL.U32 R7, R2, 0x20, RZ ;  /* 0x0000002002077824 */ /* 0x000fe200078e00ff */
[----:B------:R-:W-:Y:S02]  /*0c40*/  @!P3 LOP3.LUT R0, RZ, c[0x0][0x17c], RZ, 0x33, !PT ;  /* 0x00005f00ff00ba12 */ /* 0x000fe400078e33ff */
[----:B------:R-:W-:Y:S02]  /*0c50*/  SEL R2, R4, RZ, !P2 ;  /* 0x000000ff04027207 */ /* 0x000fe40005000000 */
[----:B------:R-:W-:Y:S01]  /*0c60*/  @!P6 LOP3.LUT R63, RZ, c[0x0][0x178], RZ, 0x33, !PT ;  /* 0x00005e00ff3fea12 */ /* 0x000fe200078e33ff */
[----:B------:R-:W-:Y:S01]  /*0c70*/  IMAD R55, R53, c[0x0][0x188], R0 ;  /* 0x0000620035377a24 */ /* 0x000fe200078e0200 */
[----:B------:R-:W-:-:S02]  /*0c80*/  ISETP.GE.AND P3, PT, R51, c[0x0][0x180], PT ;  /* 0x0000600033007a0c */ /* 0x000fc40003f66270 */
[----:B------:R-:W-:Y:S01]  /*0c90*/  ISETP.NE.U32.AND P2, PT, R2, RZ, PT ;  /* 0x000000ff0200720c */ /* 0x000fe20003f45070 */
[----:B------:R-:W-:Y:S01]  /*0ca0*/  IMAD R63, R63, c[0x0][0x184], R54 ;  /* 0x000061003f3f7a24 */ /* 0x000fe200078e0236 */
[----:B------:R-:W-:Y:S01]  /*0cb0*/  LOP3.LUT R66, R66, R7, RZ, 0xfc, !PT ;  /* 0x0000000742427212 */ /* 0x000fe200078efcff */
[-C--:B------:R-:W-:Y:S01]  /*0cc0*/  IMAD.WIDE R18, R55, R10.reuse, c[0x0][0x168] ;  /* 0x00005a0037127625 */ /* 0x080fe200078e020a */
[----:B------:R-:W-:Y:S02]  /*0cd0*/  SEL R2, R4, RZ, !P3 ;  /* 0x000000ff04027207 */ /* 0x000fe40005800000 */
[----:B------:R-:W-:Y:S01]  /*0ce0*/  ISETP.NE.U32.AND P6, PT, R5, RZ, PT ;  /* 0x000000ff0500720c */ /* 0x000fe20003fc5070 */
[----:B------:R-:W-:Y:S01]  /*0cf0*/  IMAD.SHL.U32 R66, R66, 0x2, RZ ;  /* 0x0000000242427824 */ /* 0x000fe200078e00ff */
[----:B------:R-:W-:Y:S01]  /*0d00*/  ISETP.NE.U32.AND P3, PT, R2, RZ, PT ;  /* 0x000000ff0200720c */ /* 0x000fe20003f65070 */
[----:B------:R-:W-:Y:S01]  /*0d10*/  IMAD.WIDE R16, R63, R10, c[0x0][0x160] ;  /* 0x000058003f107625 */ /* 0x000fe200078e020a */
[----:B------:R-:W-:-:S03]  /*0d20*/  LOP3.LUT R35, R32, R3, RZ, 0x3c, !PT ;  /* 0x0000000320237212 */ /* 0x000fc600078e3cff */
[----:B------:R-:W-:Y:S01]  /*0d30*/  IMAD.MOV.U32 R2, RZ, RZ, c[0x0][0x188] ;  /* 0x00006200ff027624 */ /* 0x000fe200078e00ff */
[----:B------:R1:W-:Y:S01]  /*0d40*/  LDGSTS.E.LTC128B.64 [R66], [R16.64], P1 ;  /* 0x0000000010427fae */ /* 0x0003e20008921b4a */
[----:B------:R-:W-:Y:S01]  /*0d50*/  ISETP.GE.AND P1, PT, R50, c[0x0][0x180], PT ;  /* 0x0000600032007a0c */ /* 0x000fe20003f26270 */
[----:B------:R-:W-:Y:S01]  /*0d60*/  IMAD.U32 R5, RZ, RZ, UR4 ;  /* 0x00000004ff057e24 */ /* 0x000fe2000f8e00ff */
[----:B------:R-:W-:Y:S01]  /*0d70*/  USEL UR4, URZ, 0x10, !UP0 ;  /* 0x000000103f047887 */ /* 0x000fe2000c000000 */
[----:B------:R-:W-:Y:S01]  /*0d80*/  IMAD R57, R2, 0x8, R55 ;  /* 0x0000000802397824 */ /* 0x000fe200078e0237 */
[----:B------:R-:W-:Y:S01]  /*0d90*/  SEL R4, R4, RZ, !P1 ;  /* 0x000000ff04047207 */ /* 0x000fe20004800000 */
[----:B------:R-:W0:Y:S01]  /*0da0*/  LDGDEPBAR ;  /* 0x00000000000079af */ /* 0x000e220000000000 */
[----:B------:R-:W-:Y:S01]  /*0db0*/  ISETP.GE.AND P1, PT, R53, UR8, PT ;  /* 0x0000000835007c0c */ /* 0x000fe2000bf26270 */
[-C--:B------:R-:W-:Y:S01]  /*0dc0*/  IMAD.WIDE R14, R57, R10.reuse, c[0x0][0x168] ;  /* 0x00005a00390e7625 */ /* 0x080fe200078e020a */
[----:B------:R-:W-:Y:S01]  /*0dd0*/  UISETP.GE.AND UP0, UPT, UR13, 0x20, UPT ;  /* 0x000000200d00788c */ /* 0x000fe2000bf06270 */
[----:B------:R2:W-:Y:S01]  /*0de0*/  LDGSTS.E.BYPASS.LTC128B.128 [R49+0x1400], [R18.64], P6 ;  /* 0x0140000012317fae */ /* 0x0005e2000b101d4a */
[----:B------:R-:W-:Y:S01]  /*0df0*/  SEL R0, R5, RZ, !P1 ;  /* 0x000000ff05007207 */ /* 0x000fe20004800000 */
[----:B------:R-:W-:Y:S01]  /*0e00*/  IMAD R59, R2, 0x8, R57 ;  /* 0x00000008023b7824 */ /* 0x000fe200078e0239 */
[----:B------:R-:W-:Y:S01]  /*0e10*/  ISETP.GE.AND P1, PT, R52, UR8, PT ;  /* 0x0000000834007c0c */ /* 0x000fe2000bf26270 */
[----:B------:R3:W-:Y:S01]  /*0e20*/  LDGSTS.E.BYPASS.LTC128B.128 [R49+0x1c00], [R14.64], P2 ;  /* 0x01c000000e317fae */ /* 0x0007e20009101d4a */
[----:B------:R-:W-:Y:S01]  /*0e30*/  ISETP.NE.U32.AND P2, PT, R4, RZ, PT ;  /* 0x000000ff0400720c */ /* 0x000fe20003f45070 */
[----:B------:R-:W-:Y:S01]  /*0e40*/  IMAD R61, R2, 0x8, R59 ;  /* 0x00000008023d7824 */ /* 0x000fe200078e023b */
[----:B------:R-:W-:Y:S01]  /*0e50*/  ISETP.NE.U32.AND P6, PT, R0, RZ, PT ;  /* 0x000000ff0000720c */ /* 0x000fe20003fc5070 */
[----:B------:R-:W-:Y:S01]  /*0e60*/  IMAD.WIDE R12, R59, R10, c[0x0][0x168] ;  /* 0x00005a003b0c7625 */ /* 0x000fe200078e020a */
[----:B------:R-:W-:-:S02]  /*0e70*/  SEL R0, R5, RZ, !P1 ;  /* 0x000000ff05007207 */ /* 0x000fc40004800000 */
[----:B------:R-:W-:Y:S01]  /*0e80*/  ISETP.GE.AND P1, PT, R51, UR8, PT ;  /* 0x0000000833007c0c */ /* 0x000fe2000bf26270 */
[----:B------:R-:W-:Y:S01]  /*0e90*/  IMAD.WIDE R10, R61, R10, c[0x0][0x168] ;  /* 0x00005a003d0a7625 */ /* 0x000fe200078e020a */
[----:B------:R1:W-:Y:S01]  /*0ea0*/  LDGSTS.E.BYPASS.LTC128B.128 [R49+0x2400], [R12.64], P3 ;  /* 0x024000000c317fae */ /* 0x0003e20009901d4a */
[----:B------:R-:W-:Y:S02]  /*0eb0*/  ISETP.NE.U32.AND P3, PT, R0, RZ, PT ;  /* 0x000000ff0000720c */ /* 0x000fe40003f65070 */
[----:B------:R-:W-:Y:S01]  /*0ec0*/  IMAD.U32 R2, RZ, RZ, UR6 ;  /* 0x00000006ff027e24 */ /* 0x000fe2000f8e00ff */
[C---:B------:R-:W-:Y:S01]  /*0ed0*/  SEL R0, R5.reuse, RZ, !P1 ;  /* 0x000000ff05007207 */ /* 0x040fe20004800000 */
[----:B------:R1:W-:Y:S01]  /*0ee0*/  LDGSTS.E.BYPASS.LTC128B.128 [R49+0x2c00], [R10.64], P2 ;  /* 0x02c000000a317fae */ /* 0x0003e20009101d4a */
[----:B------:R-:W-:Y:S01]  /*0ef0*/  ISETP.GE.AND P2, PT, R50, UR8, PT ;  /* 0x0000000832007c0c */ /* 0x000fe2000bf46270 */
[----:B------:R-:W-:Y:S01]  /*0f00*/  IMAD.U32 R4, RZ, RZ, UR12 ;  /* 0x0000000cff047e24 */ /* 0x000fe2000f8e00ff */
[----:B------:R-:W-:Y:S01]  /*0f10*/  ISETP.NE.U32.AND P1, PT, R0, RZ, PT ;  /* 0x000000ff0000720c */ /* 0x000fe20003f25070 */
[----:B------:R-:W0:Y:S01]  /*0f20*/  LDGDEPBAR ;  /* 0x00000000000079af */ /* 0x000e220000000000 */
[----:B------:R-:W-:Y:S01]  /*0f30*/  SEL R5, R5, RZ, !P2 ;  /* 0x000000ff05057207 */ /* 0x000fe20005000000 */
[----:B------:R-:W-:-:S02]  /*0f40*/  IMAD.U32 R0, RZ, RZ, UR4 ;  /* 0x00000004ff007e24 */ /* 0x000fc4000f8e00ff */
[----:B------:R-:W-:Y:S01]  /*0f50*/  BAR.SYNC.DEFER_BLOCKING 0x0 ;  /* 0x0000000000007b1d */ /* 0x000fe20000010000 */
[----:B--2---:R-:W-:Y:S01]  /*0f60*/  IMAD.WIDE R18, R4, 0x2, R18 ;  /* 0x0000000204127825 */ /* 0x004fe200078e0212 */
[----:B------:R-:W-:-:S03]  /*0f70*/  ISETP.GE.AND P2, PT, R52, UR7, PT ;  /* 0x0000000734007c0c */ /* 0x000fc6000bf46270 */
[----:B---3--:R-:W-:Y:S01]  /*0f80*/  IMAD.WIDE R14, R4, 0x2, R14 ;  /* 0x00000002040e7825 */ /* 0x008fe200078e020e */
[----:B------:R-:W-:Y:S02]  /*0f90*/  SEL R7, R2, RZ, !P2 ;  /* 0x000000ff02077207 */ /* 0x000fe40005000000 */
[----:B------:R-:W-:Y:S01]  /*0fa0*/  ISETP.GE.AND P2, PT, R53, UR5, PT ;  /* 0x0000000535007c0c */ /* 0x000fe2000bf46270 */
[----:B------:R-:W-:Y:S02]  /*0fb0*/  IMAD.SHL.U32 R35, R35, 0x10, RZ ;  /* 0x0000001023237824 */ /* 0x000fe400078e00ff */
[----:B-1----:R-:W-:-:S04]  /*0fc0*/  IMAD.WIDE R12, R4, 0x2, R12 ;  /* 0x00000002040c7825 */ /* 0x002fc800078e020c */
[----:B------:R-:W-:Y:S01]  /*0fd0*/  IMAD.WIDE R10, R4, 0x2, R10 ;  /* 0x00000002040a7825 */ /* 0x000fe200078e020a */
[----:B------:R-:W-:Y:S01]  /*0fe0*/  @!PT LDS RZ, [RZ] ;  /* 0x00000000fffff984 */ /* 0x000fe20000000800 */
[----:B------:R-:W-:Y:S01]  /*0ff0*/  @!PT LDS RZ, [RZ] ;  /* 0x00000000fffff984 */ /* 0x000fe20000000800 */
[----:B------:R-:W-:Y:S01]  /*1000*/  @!PT LDS RZ, [RZ] ;  /* 0x00000000fffff984 */ /* 0x000fe20000000800 */
[----:B------:R1:W-:Y:S01]  /*1010*/  LDGSTS.E.LTC128B.64 [R66+0x400], [R16.64+0x40], P0 ;  /* 0x0040004010427fae */ /* 0x0003e20008121b4a */
[----:B------:R-:W-:-:S03]  /*1020*/  ISETP.GE.AND P0, PT, R53, UR7, PT ;  /* 0x0000000735007c0c */ /* 0x000fc6000bf06270 */
[----:B------:R-:W0:Y:S01]  /*1030*/  LDGDEPBAR ;  /* 0x00000000000079af */ /* 0x000e220000000000 */
[C---:B------:R-:W-:Y:S02]  /*1040*/  SEL R8, R2.reuse, RZ, !P0 ;  /* 0x000000ff02087207 */ /* 0x040fe40004000000 */
[----:B------:R-:W-:Y:S01]  /*1050*/  ISETP.GE.AND P0, PT, R51, UR7, PT ;  /* 0x0000000733007c0c */ /* 0x000fe2000bf06270 */
[----:B------:R2:W-:Y:S03]  /*1060*/  LDGSTS.E.BYPASS.LTC128B.128 [R49+0x3400], [R18.64], P6 ;  /* 0x0340000012317fae */ /* 0x0005e6000b101d4a */
[----:B------:R-:W-:Y:S01]  /*1070*/  SEL R6, R2, RZ, !P0 ;  /* 0x000000ff02067207 */ /* 0x000fe20004000000 */
[----:B------:R3:W-:Y:S01]  /*1080*/  LDGSTS.E.BYPASS.LTC128B.128 [R49+0x3c00], [R14.64], P3 ;  /* 0x03c000000e317fae */ /* 0x0007e20009901d4a */
[----:B------:R-:W-:Y:S02]  /*1090*/  ISETP.NE.U32.AND P0, PT, R5, RZ, PT ;  /* 0x000000ff0500720c */ /* 0x000fe40003f05070 */
[----:B------:R-:W-:Y:S01]  /*10a0*/  SEL R5, R0, RZ, !P2 ;  /* 0x000000ff00057207 */ /* 0x000fe20005000000 */
[----:B------:R1:W-:Y:S01]  /*10b0*/  LDGSTS.E.BYPASS.LTC128B.128 [R49+0x4400], [R12.64], P1 ;  /* 0x044000000c317fae */ /* 0x0003e20008901d4a */
[----:B------:R-:W-:-:S02]  /*10c0*/  ISETP.NE.U32.AND P2, PT, R8, RZ, PT ;  /* 0x000000ff0800720c */ /* 0x000fc40003f45070 */
[----:B------:R-:W-:Y:S02]  /*10d0*/  ISETP.NE.U32.AND P3, PT, R5, RZ, PT ;  /* 0x000000ff0500720c */ /* 0x000fe40003f65070 */
[----:B------:R-:W-:Y:S02]  /*10e0*/  ISETP.NE.U32.AND P1, PT, R7, RZ, PT ;  /* 0x000000ff0700720c */ /* 0x000fe40003f25070 */
[----:B------:R-:W-:Y:S01]  /*10f0*/  ISETP.NE.U32.AND P6, PT, R6, RZ, PT ;  /* 0x000000ff0600720c */ /* 0x000fe20003fc5070 */
[----:B------:R-:W-:Y:S02]  /*1100*/  IMAD.WIDE R6, R4, 0x2, R18 ;  /* 0x0000000204067825 */ /* 0x000fe400078e0212 */
[----:B------:R2:W-:Y:S01]  /*1110*/  LDGSTS.E.BYPASS.LTC128B.128 [R49+0x4c00], [R10.64], P0 ;  /* 0x04c000000a317fae */ /* 0x0005e20008101d4a */
[----:B------:R-:W-:-:S03]  /*1120*/  ISETP.GE.AND P0, PT, R50, UR7, PT ;  /* 0x0000000732007c0c */ /* 0x000fc6000bf06270 */
[----:B------:R-:W0:Y:S01]  /*1130*/  LDGDEPBAR ;  /* 0x00000000000079af */ /* 0x000e220000000000 */
[----:B------:R-:W-:-:S03]  /*1140*/  SEL R5, R2, RZ, !P0 ;  /* 0x000000ff02057207 */ /* 0x000fc60004000000 */
[----:B------:R-:W-:Y:S01]  /*1150*/  BAR.SYNC.DEFER_BLOCKING 0x0 ;  /* 0x0000000000007b1d */ /* 0x000fe20000010000 */
[----:B------:R-:W-:Y:S01]  /*1160*/  ISETP.GE.AND P0, PT, R50, UR5, PT ;  /* 0x0000000532007c0c */ /* 0x000fe2000bf06270 */
[----:B---3--:R-:W-:-:S04]  /*1170*/  IMAD.WIDE R14, R4, 0x2, R14 ;  /* 0x00000002040e7825 */ /* 0x008fc800078e020e */
[----:B-1----:R-:W-:-:S04]  /*1180*/  IMAD.WIDE R12, R4, 0x2, R12 ;  /* 0x00000002040c7825 */ /* 0x002fc800078e020c */
[----:B------:R-:W-:-:S04]  /*1190*/  IMAD.WIDE R8, R4, 0x2, R14 ;  /* 0x0000000204087825 */ /* 0x000fc800078e020e */
[----:B--2---:R-:W-:-:S04]  /*11a0*/  IMAD.WIDE R18, R4, 0x2, R12 ;  /* 0x0000000204127825 */ /* 0x004fc800078e020c */
[----:B------:R-:W-:Y:S01]  /*11b0*/  IMAD.WIDE R10, R4, 0x2, R10 ;  /* 0x00000002040a7825 */ /* 0x000fe200078e020a */
[----:B------:R-:W-:Y:S01]  /*11c0*/  @!PT LDS RZ, [RZ] ;  /* 0x00000000fffff984 */ /* 0x000fe20000000800 */
[----:B------:R-:W-:Y:S01]  /*11d0*/  @!PT LDS RZ, [RZ] ;  /* 0x00000000fffff984 */ /* 0x000fe20000000800 */
[----:B------:R-:W-:Y:S01]  /*11e0*/  @!PT LDS RZ, [RZ] ;  /* 0x00000000fffff984 */ /* 0x000fe20000000800 */
[----:B------:R1:W-:Y:S01]  /*11f0*/  LDGSTS.E.LTC128B.64 [R66+0x800], [R16.64+0x80], P5 ;  /* 0x0080008010427fae */ /* 0x0003e2000a921b4a */
[----:B------:R-:W-:-:S04]  /*1200*/  ISETP.GE.AND P5, PT, R52, UR5, PT ;  /* 0x0000000534007c0c */ /* 0x000fc8000bfa6270 */
[----:B------:R-:W-:Y:S01]  /*1210*/  IMAD.WIDE R20, R4, 0x2, R10 ;  /* 0x0000000204147825 */ /* 0x000fe200078e020a */
[----:B------:R-:W0:Y:S01]  /*1220*/  LDGDEPBAR ;  /* 0x00000000000079af */ /* 0x000e220000000000 */
[----:B------:R-:W-:Y:S02]  /*1230*/  SEL R2, R0, RZ, !P5 ;  /* 0x000000ff00027207 */ /* 0x000fe40006800000 */
[----:B------:R-:W-:Y:S01]  /*1240*/  ISETP.NE.U32.AND P5, PT, R5, RZ, PT ;  /* 0x000000ff0500720c */ /* 0x000fe20003fa5070 */
[----:B------:R2:W-:Y:S01]  /*1250*/  LDGSTS.E.BYPASS.LTC128B.128 [R49+0x5400], [R6.64], P2 ;  /* 0x0540000006317fae */ /* 0x0005e20009101d4a */
[----:B------:R-:W-:-:S03]  /*1260*/  ISETP.GE.AND P2, PT, R51, UR5, PT ;  /* 0x0000000533007c0c */ /* 0x000fc6000bf46270 */
[----:B------:R3:W-:Y:S01]  /*1270*/  LDGSTS.E.BYPASS.LTC128B.128 [R49+0x5c00], [R14.64], P1 ;  /* 0x05c000000e317fae */ /* 0x0007e20008901d4a */
[C---:B------:R-:W-:Y:S02]  /*1280*/  SEL R5, R0.reuse, RZ, !P2 ;  /* 0x000000ff00057207 */ /* 0x040fe40005000000 */
[----:B------:R-:W-:Y:S01]  /*1290*/  SEL R0, R0, RZ, !P0 ;  /* 0x000000ff00007207 */ /* 0x000fe20004000000 */
[----:B------:R1:W-:Y:S01]  /*12a0*/  LDGSTS.E.BYPASS.LTC128B.128 [R49+0x6400], [R12.64], P6 ;  /* 0x064000000c317fae */ /* 0x0003e2000b101d4a */
[----:B------:R-:W-:Y:S02]  /*12b0*/  ISETP.NE.U32.AND P2, PT, R2, RZ, PT ;  /* 0x000000ff0200720c */ /* 0x000fe40003f45070 */
[----:B------:R-:W-:Y:S01]  /*12c0*/  ISETP.NE.U32.AND P1, PT, R5, RZ, PT ;  /* 0x000000ff0500720c */ /* 0x000fe20003f25070 */
[----:B------:R1:W-:Y:S01]  /*12d0*/  LDGSTS.E.BYPASS.LTC128B.128 [R49+0x6c00], [R10.64], P5 ;  /* 0x06c000000a317fae */ /* 0x0003e2000a901d4a */
[----:B------:R-:W-:Y:S01]  /*12e0*/  ISETP.NE.U32.AND P0, PT, R0, RZ, PT ;  /* 0x000000ff0000720c */ /* 0x000fe20003f05070 */
[----:B------:R-:W-:-:S02]  /*12f0*/  IMAD.SHL.U32 R5, R32, 0x4, RZ ;  /* 0x0000000420057824 */ /* 0x000fc400078e00ff */
[----:B------:R-:W0:Y:S03]  /*1300*/  LDGDEPBAR ;  /* 0x00000000000079af */ /* 0x000e260000000000 */
[----:B------:R-:W-:Y:S01]  /*1310*/  LOP3.LUT R2, R5, R46, RZ, 0xfc, !PT ;  /* 0x0000002e05027212 */ /* 0x000fe200078efcff */
[----:B------:R-:W-:Y:S03]  /*1320*/  BAR.SYNC.DEFER_BLOCKING 0x0 ;  /* 0x0000000000007b1d */ /* 0x000fe60000010000 */
[C---:B------:R-:W-:Y:S02]  /*1330*/  LOP3.LUT R0, R2.reuse, 0x8, RZ, 0xfc, !PT ;  /* 0x0000000802007812 */ /* 0x040fe400078efcff */
[----:B------:R-:W-:Y:S01]  /*1340*/  LOP3.LUT R2, R2, 0x7, R47, 0x78, !PT ;  /* 0x0000000702027812 */ /* 0x000fe200078e782f */
[----:B--2---:R-:W-:Y:S01]  /*1350*/  IMAD.WIDE R6, R4, 0x2, R6 ;  /* 0x0000000204067825 */ /* 0x004fe200078e0206 */
[----:B------:R-:W-:Y:S01]  /*1360*/  LOP3.LUT R0, R0, 0x7, R47, 0x78, !PT ;  /* 0x0000000700007812 */ /* 0x000fe200078e782f */
[----:B------:R-:W-:-:S02]  /*1370*/  CS2R R4, SRZ ;  /* 0x0000000000047805 */ /* 0x000fc4000001ff00 */
[----:B------:R-:W-:Y:S01]  /*1380*/  IMAD.SHL.U32 R67, R2, 0x10, RZ ;  /* 0x0000001002437824 */ /* 0x000fe200078e00ff */
[----:B---3--:R-:W-:Y:S01]  /*1390*/  CS2R R14, SRZ ;  /* 0x00000000000e7805 */ /* 0x008fe2000001ff00 */
[----:B------:R-:W-:Y:S01]  /*13a0*/  IMAD R28, R33, 0x10, R0 ;  /* 0x00000010211c7824 */ /* 0x000fe200078e0200 */
[----:B-1----:R-:W-:Y:S02]  /*13b0*/  CS2R R12, SRZ ;  /* 0x00000000000c7805 */ /* 0x002fe4000001ff00 */
[----:B------:R-:W-:Y:S01]  /*13c0*/  LOP3.LUT R24, R67, R68, RZ, 0xfc, !PT ;  /* 0x0000004443187212 */ /* 0x000fe200078efcff */
[----:B------:R-:W-:Y:S01]  /*13d0*/  IMAD.SHL.U32 R28, R28, 0x8, RZ ;  /* 0x000000081c1c7824 */ /* 0x000fe200078e00ff */
[----:B------:R-:W-:-:S03]  /*13e0*/  CS2R R10, SRZ ;  /* 0x00000000000a7805 */ /* 0x000fc6000001ff00 */
[----:B------:R-:W-:Y:S01]  /*13f0*/  IMAD.SHL.U32 R28, R28, 0x2, RZ ;  /* 0x000000021c1c7824 */ /* 0x000fe200078e00ff */
[----:B------:R-:W-:Y:S01]  /*1400*/  @!PT LDS RZ, [RZ] ;  /* 0x00000000fffff984 */ /* 0x000fe20000000800 */
[----:B------:R-:W-:Y:S01]  /*1410*/  @!PT LDS RZ, [RZ] ;  /* 0x00000000fffff984 */ /* 0x000fe20000000800 */
[----:B------:R-:W-:Y:S01]  /*1420*/  @!PT LDS RZ, [RZ] ;  /* 0x00000000fffff984 */ /* 0x000fe20000000800 */
[----:B------:R1:W-:Y:S04]  /*1430*/  LDGSTS.E.LTC128B.64 [R66+0xc00], [R16.64+0xc0], P4 ;  /* 0x00c000c010427fae */ /* 0x0003e8000a121b4a */
[----:B------:R-:W0:Y:S04]  /*1440*/  LDGDEPBAR ;  /* 0x00000000000079af */ /* 0x000e280000000000 */
[----:B------:R2:W-:Y:S04]  /*1450*/  LDGSTS.E.BYPASS.LTC128B.128 [R49+0x7400], [R6.64], P3 ;  /* 0x0740000006317fae */ /* 0x0005e80009901d4a */
[----:B------:R3:W-:Y:S04]  /*1460*/  LDGSTS.E.BYPASS.LTC128B.128 [R49+0x7c00], [R8.64], P2 ;  /* 0x07c0000008317fae */ /* 0x0007e80009101d4a */
[----:B------:R3:W-:Y:S04]  /*1470*/  LDGSTS.E.BYPASS.LTC128B.128 [R49+0x8400], [R18.64], P1 ;  /* 0x0840000012317fae */ /* 0x0007e80008901d4a */
[----:B------:R3:W-:Y:S01]  /*1480*/  LDGSTS.E.BYPASS.LTC128B.128 [R49+0x8c00], [R20.64], P0 ;  /* 0x08c0000014317fae */ /* 0x0007e20008101d4a */
[----:B------:R-:W-:-:S03]  /*1490*/  PLOP3.LUT P0, PT, PT, PT, UP0, 0x80, 0x0 ;  /* 0x000000000000781c */ /* 0x000fc60003f0f008 */
[----:B------:R-:W0:Y:S01]  /*14a0*/  LDGDEPBAR ;  /* 0x00000000000079af */ /* 0x000e220000000000 */
[----:B-1----:R-:W-:Y:S01]  /*14b0*/  CS2R R16, SRZ ;  /* 0x0000000000107805 */ /* 0x002fe2000001ff00 */
[----:B--2---:R-:W-:Y:S01]  /*14c0*/  CS2R R6, SRZ ;  /* 0x0000000000067805 */ /* 0x004fe2000001ff00 */
[----:B---3--:R-:W-:Y:S01]  /*14d0*/  CS2R R8, SRZ ;  /* 0x0000000000087805 */ /* 0x008fe2000001ff00 */
[----:B------:R-:W-:Y:S01]  /*14e0*/  CS2R R18, SRZ ;  /* 0x0000000000127805 */ /* 0x000fe2000001ff00 */
[----:B------:R-:W-:Y:S01]  /*14f0*/  LOP3.LUT R20, R35, R48, RZ, 0xfc, !PT ;  /* 0x0000003023147212 */ /* 0x000fe200078efcff */
[----:B------:R-:W-:-:S04]  /*1500*/  DEPBAR.LE SB0, 0x6 ;  /* 0x000081800000791a */ /* 0x000fc80000000000 */
[----:B------:R-:W-:Y:S06]  /*1510*/  BAR.SYNC.DEFER_BLOCKING 0x0 ;  /* 0x0000000000007b1d */ /* 0x000fec0000010000 */
[----:B------:R-:W1:Y:S04]  /*1520*/  LDSM.16.M88.4 R20, [R20] ;  /* 0x000000001414783b */ /* 0x000e680000000200 */
[----:B------:R-:W2:Y:S04]  /*1530*/  LDSM.16.MT88.4 R24, [R24+0x1400] ;  /* 0x001400001818783b */ /* 0x000ea80000004200 */
[----:B------:R-:W3:Y:S01]  /*1540*/  LDSM.16.MT88.4 R28, [R28+0x1400] ;  /* 0x001400001c1c783b */ /* 0x000ee20000004200 */
[----:B------:R-:W-:Y:S05]  /*1550*/  @!P0 BRA `(.L_x_0) ;  /* 0x0000097000008947 */ /* 0x000fea0003800000 */
[----:B------:R-:W-:Y:S01]  /*1560*/  IADD3 R4, R32, 0x2, RZ ;  /* 0x0000000220047810 */ /* 0x000fe20007ffe0ff */
[----:B------:R-:W-:Y:S01]  /*1570*/  IMAD.SHL.U32 R5, R0, 0x10, RZ ;  /* 0x0000001000057824 */ /* 0x000fe200078e00ff */
[----:B------:R-:W-:Y:S01]  /*1580*/  SHF.R.S32.HI R6, RZ, 0x1f, R63 ;  /* 0x0000001fff067819 */ /* 0x000fe2000001143f */
[----:B------:R-:W-:Y:S01]  /*1590*/  USHF.R.S32.HI UR20, URZ, 0x1f, UR13 ;  /* 0x0000001f3f147899 */ /* 0x000fe2000801140d */
[----:B------:R-:W-:Y:S01]  /*15a0*/  LOP3.LUT R4, R4, R3, RZ, 0x3c, !PT ;  /* 0x0000000304047212 */ /* 0x000fe200078e3cff */
[----:B------:R-:W-:Y:S01]  /*15b0*/  IMAD.SHL.U32 R3, R33, 0x80, RZ ;  /* 0x0000008021037824 */ /* 0x000fe200078e00ff */
[C---:B------:R-:W-:Y:S01]  /*15c0*/  LEA R64, P0, R63.reuse, c[0x0][0x160], 0x1 ;  /* 0x000058003f407a11 */ /* 0x040fe200078008ff */
[----:B------:R-:W-:Y:S01]  /*15d0*/  ULDC.64 UR4, c[0x0][0x168] ;  /* 0x00005a0000047ab9 */ /* 0x000fe20000000a00 */
[----:B------:R-:W-:Y:S01]  /*15e0*/  LOP3.LUT R67, R68, R67, RZ, 0xfc, !PT ;  /* 0x0000004344437212 */ /* 0x000fe200078efcff */
[--C-:B------:R-:W-:Y:S01]  /*15f0*/  IMAD R2, R2, 0x8, R3.reuse ;  /* 0x0000000802027824 */ /* 0x100fe200078e0203 */
[----:B------:R-:W-:Y:S01]  /*1600*/  LEA.HI.X R63, R63, c[0x0][0x164], R6, 0x1, P0 ;  /* 0x000059003f3f7a11 */ /* 0x000fe200000f0c06 */
[----:B------:R-:W-:Y:S01]  /*1610*/  IMAD R0, R0, 0x8, R3 ;  /* 0x0000000800007824 */ /* 0x000fe200078e0203 */
[----:B------:R-:W-:Y:S01]  /*1620*/  SHF.R.S32.HI R62, RZ, 0x1f, R61 ;  /* 0x0000001fff3e7819 */ /* 0x000fe2000001143d */
[----:B------:R-:W-:Y:S01]  /*1630*/  IMAD R3, R33, 0x4, R4 ;  /* 0x0000000421037824 */ /* 0x000fe200078e0204 */
[----:B------:R-:W-:Y:S01]  /*1640*/  SHF.R.S32.HI R60, RZ, 0x1f, R59 ;  /* 0x0000001fff3c7819 */ /* 0x000fe2000001143b */
[----:B------:R-:W-:Y:S01]  /*1650*/  USHF.R.S32.HI UR7, URZ, 0x1f, UR12 ;  /* 0x0000001f3f077899 */ /* 0x000fe2000801140c */
[----:B------:R-:W-:Y:S01]  /*1660*/  SHF.R.S32.HI R58, RZ, 0x1f, R57 ;  /* 0x0000001fff3a7819 */ /* 0x000fe20000011439 */
[----:B------:R-:W-:Y:S01]  /*1670*/  ULEA UR6, UP0, UR12, UR4, 0x3 ;  /* 0x000000040c067291 */ /* 0x000fe2000f80183f */
[----:B------:R-:W-:Y:S01]  /*1680*/  SHF.R.S32.HI R56, RZ, 0x1f, R55 ;  /* 0x0000001fff387819 */ /* 0x000fe20000011437 */
[----:B------:R-:W-:Y:S01]  /*1690*/  ULEA.HI UR20, UR20, UR13, URZ, 0x5 ;  /* 0x0000000d14147291 */ /* 0x000fe2000f8f283f */
[----:B------:R-:W-:Y:S01]  /*16a0*/  IADD3 R64, P0, R64, 0x100, RZ ;  /* 0x0000010040407810 */ /* 0x000fe20007f1e0ff */
[----:B------:R-:W-:Y:S01]  /*16b0*/  CS2R R6, SRZ ;  /* 0x0000000000067805 */ /* 0x000fe2000001ff00 */
[----:B------:R-:W-:Y:S01]  /*16c0*/  LOP3.LUT R68, R68, R5, RZ, 0xfc, !PT ;  /* 0x0000000544447212 */ /* 0x000fe200078efcff */
[----:B------:R-:W-:Y:S01]  /*16d0*/  CS2R R8, SRZ ;  /* 0x0000000000087805 */ /* 0x000fe2000001ff00 */
[C---:B------:R-:W-:Y:S01]  /*16e0*/  SHF.L.U64.HI R62, R61.reuse, 0x1, R62 ;  /* 0x000000013d3e7819 */ /* 0x040fe2000001023e */
[----:B------:R-:W-:Y:S01]  /*16f0*/  IMAD.SHL.U32 R61, R61, 0x2, RZ ;  /* 0x000000023d3d7824 */ /* 0x000fe200078e00ff */
[C---:B------:R-:W-:Y:S01]  /*1700*/  SHF.L.U64.HI R60, R59.reuse, 0x1, R60 ;  /* 0x000000013b3c7819 */ /* 0x040fe2000001023c */
[----:B------:R-:W-:Y:S01]  /*1710*/  IMAD.SHL.U32 R59, R59, 0x2, RZ ;  /* 0x000000023b3b7824 */ /* 0x000fe200078e00ff */
[C---:B------:R-:W-:Y:S01]  /*1720*/  SHF.L.U64.HI R58, R57.reuse, 0x1, R58 ;  /* 0x00000001393a7819 */ /* 0x040fe2000001023a */
[----:B------:R-:W-:Y:S01]  /*1730*/  IMAD.SHL.U32 R57, R57, 0x2, RZ ;  /* 0x0000000239397824 */ /* 0x000fe200078e00ff */
[C---:B------:R-:W-:Y:S01]  /*1740*/  SHF.L.U64.HI R56, R55.reuse, 0x1, R56 ;  /* 0x0000000137387819 */ /* 0x040fe20000010238 */
[----:B------:R-:W-:Y:S01]  /*1750*/  IMAD.SHL.U32 R55, R55, 0x2, RZ ;  /* 0x0000000237377824 */ /* 0x000fe200078e00ff */
[----:B------:R-:W-:Y:S01]  /*1760*/  LOP3.LUT R48, R48, 0x400, R35, 0xfe, !PT ;  /* 0x0000040030307812 */ /* 0x000fe200078efe23 */
[----:B------:R-:W-:Y:S01]  /*1770*/  CS2R R4, SRZ ;  /* 0x0000000000047805 */ /* 0x000fe2000001ff00 */
[----:B------:R-:W-:Y:S01]  /*1780*/  LOP3.LUT R66, R66, 0x1000, RZ, 0xfc, !PT ;  /* 0x0000100042427812 */ /* 0x000fe200078efcff */
[----:B------:R-:W-:Y:S01]  /*1790*/  CS2R R10, SRZ ;  /* 0x00000000000a7805 */ /* 0x000fe2000001ff00 */
[----:B------:R-:W-:Y:S01]  /*17a0*/  CS2R R12, SRZ ;  /* 0x00000000000c7805 */ /* 0x000fe2000001ff00 */
[----:B------:R-:W-:Y:S01]  /*17b0*/  CS2R R14, SRZ ;  /* 0x00000000000e7805 */ /* 0x000fe2000001ff00 */
[----:B------:R-:W-:Y:S01]  /*17c0*/  CS2R R16, SRZ ;  /* 0x0000000000107805 */ /* 0x000fe2000001ff00 */
[----:B------:R-:W-:Y:S01]  /*17d0*/  CS2R R18, SRZ ;  /* 0x0000000000127805 */ /* 0x000fe2000001ff00 */
[----:B------:R-:W-:Y:S01]  /*17e0*/  IADD3 R67, R67, 0x3400, RZ ;  /* 0x0000340043437810 */ /* 0x000fe20007ffe0ff */
[----:B------:R-:W-:Y:S01]  /*17f0*/  IMAD.X R63, RZ, RZ, R63, P0 ;  /* 0x000000ffff3f7224 */ /* 0x000fe200000e063f */
[----:B------:R-:W-:Y:S01]  /*1800*/  IADD3 R68, R68, 0x3400, RZ ;  /* 0x0000340044447810 */ /* 0x000fe20007ffe0ff */
[----:B------:R-:W-:Y:S01]  /*1810*/  IMAD.SHL.U32 R3, R3, 0x8, RZ ;  /* 0x0000000803037824 */ /* 0x000fe200078e00ff */
[----:B------:R-:W-:-:S02]  /*1820*/  ULEA.HI.X UR9, UR12, UR5, UR7, 0x3, UP0 ;  /* 0x000000050c097291 */ /* 0x000fc400080f1c07 */
[----:B------:R-:W-:Y:S02]  /*1830*/  UIADD3 UR19, UR19, -0x80, URZ ;  /* 0xffffff8013137890 */ /* 0x000fe4000fffe03f */
[----:B------:R-:W-:Y:S02]  /*1840*/  UMOV UR5, 0x1400 ;  /* 0x0000140000057882 */ /* 0x000fe40000000000 */
[----:B------:R-:W-:Y:S02]  /*1850*/  USHF.L.U32 UR8, UR12, 0x1, URZ ;  /* 0x000000010c087899 */ /* 0x000fe4000800063f */
[----:B------:R-:W-:Y:S02]  /*1860*/  UMOV UR18, URZ ;  /* 0x0000003f00127c82 */ /* 0x000fe40008000000 */
[----:B------:R-:W-:Y:S02]  /*1870*/  UMOV UR17, 0x4 ;  /* 0x0000000400117882 */ /* 0x000fe40000000000 */
[----:B------:R-:W-:-:S02]  /*1880*/  UMOV UR16, 0x3400 ;  /* 0x0000340000107882 */ /* 0x000fc40000000000 */
[----:B------:R-:W-:Y:S02]  /*1890*/  UMOV UR15, 0x400 ;  /* 0x00000400000f7882 */ /* 0x000fe40000000000 */
[----:B------:R-:W-:Y:S02]  /*18a0*/  UMOV UR14, 0x1 ;  /* 0x00000001000e7882 */ /* 0x000fe40000000000 */
[----:B------:R-:W-:Y:S02]  /*18b0*/  USHF.L.U64.HI UR7, UR12, 0x1, UR7 ;  /* 0x000000010c077899 */ /* 0x000fe40008010207 */
[----:B------:R-:W-:Y:S02]  /*18c0*/  USHF.R.S32.HI UR20, URZ, 0x5, UR20 ;  /* 0x000000053f147899 */ /* 0x000fe40008011414 */
[----:B------:R-:W-:-:S02]  /*18d0*/  UMOV UR4, URZ ;  /* 0x0000003f00047c82 */ /* 0x000fc40008000000 */
.L_x_1:
[----:B-----5:R-:W-:Y:S01]  /*18e0*/  LEA R32, R3, UR4, 0x1 ;  /* 0x0000000403207c11 */ /* 0x020fe2000f8e08ff */
[----:B------:R-:W-:Y:S01]  /*18f0*/  UIMAD.WIDE.U32 UR12, UR17, -0x33333333, URZ ;  /* 0xcccccccd110c78a5 */ /* 0x000fe2000f8e003f */
[----:B------:R-:W-:Y:S01]  /*1900*/  LEA R36, R2, UR5, 0x1 ;  /* 0x0000000502247c11 */ /* 0x000fe2000f8e08ff */
[----:B------:R-:W-:Y:S01]  /*1910*/  UIMAD.WIDE.U32 UR22, UR14, -0x33333333, URZ ;  /* 0xcccccccd0e1678a5 */ /* 0x000fe2000f8e003f */
[----:B------:R-:W-:Y:S01]  /*1920*/  LEA R40, R0, UR5, 0x1 ;  /* 0x0000000500287c11 */ /* 0x000fe2000f8e08ff */
[----:B------:R-:W-:Y:S01]  /*1930*/  USHF.R.U32.HI UR12, URZ, 0x2, UR13 ;  /* 0x000000023f0c7899 */ /* 0x000fe2000801160d */
[----:B------:R-:W-:Y:S01]  /*1940*/  LDSM.16.M88.4 R32, [R32] ;  /* 0x000000002020783b */ /* 0x000fe20000000200 */
[----:B------:R-:W-:-:S01]  /*1950*/  USHF.R.U32.HI UR13, URZ, 0x2, UR23 ;  /* 0x000000023f0d7899 */ /* 0x000fc20008011617 */
[C---:B-123--:R-:W5:Y:S01]  /*1960*/  HMMA.16816.F32.BF16 R4, R20.reuse, R24, R4 ;  /* 0x000000181404723c */ /* 0x04ef620000041804 */
[----:B------:R-:W-:Y:S02]  /*1970*/  UISETP.GE.AND UP0, UPT, UR17, UR20, UPT ;  /* 0x000000141100728c */ /* 0x000fe4000bf06270 */
[----:B------:R-:W1:Y:S01]  /*1980*/  LDSM.16.MT88.4 R36, [R36+0x1000] ;  /* 0x001000002424783b */ /* 0x000e620000004200 */
[----:B------:R-:W-:Y:S01]  /*1990*/  IMAD.U32 R69, RZ, RZ, UR12 ;  /* 0x0000000cff457e24 */ /* 0x000fe2000f8e00ff */
[----:B------:R-:W-:Y:S01]  /*19a0*/  ISETP.GE.AND P1, PT, R54, UR19, PT ;  /* 0x0000001336007c0c */ /* 0x000fe2000bf26270 */
[----:B------:R-:W-:Y:S01]  /*19b0*/  IMAD.U32 R70, RZ, RZ, UR13 ;  /* 0x0000000dff467e24 */ /* 0x000fe2000f8e00ff */
[----:B------:R-:W-:Y:S01]  /*19c0*/  PLOP3.LUT P0, PT, PT, PT, UP0, 0x80, 0x0 ;  /* 0x000000000000781c */ /* 0x000fe20003f0f008 */
[----:B------:R-:W2:Y:S01]  /*19d0*/  LDSM.16.MT88.4 R40, [R40+0x1000] ;  /* 0x001000002828783b */ /* 0x000ea20000004200 */
[----:B------:R-:W-:Y:S01]  /*19e0*/  IMAD.U32 R65, RZ, RZ, UR13 ;  /* 0x0000000dff417e24 */ /* 0x000fe2000f8e00ff */
[----:B------:R-:W-:Y:S01]  /*19f0*/  ISETP.GE.AND P4, PT, R52, UR19, PT ;  /* 0x0000001334007c0c */ /* 0x000fe2000bf86270 */
[C---:B------:R-:W5:Y:S01]  /*1a00*/  HMMA.16816.F32.BF16 R8, R20.reuse, R26, R8 ;  /* 0x0000001a1408723c */ /* 0x040f620000041808 */
[----:B------:R-:W-:Y:S01]  /*1a10*/  IMAD.U32 R73, RZ, RZ, UR13 ;  /* 0x0000000dff497e24 */ /* 0x000fe2000f8e00ff */
[----:B------:R-:W-:Y:S01]  /*1a20*/  BAR.SYNC.DEFER_BLOCKING 0x0 ;  /* 0x0000000000007b1d */ /* 0x000fe20000010000 */
[----:B------:R-:W-:Y:S01]  /*1a30*/  ISETP.GE.AND P5, PT, R53, UR19, PT ;  /* 0x0000001335007c0c */ /* 0x000fe2000bfa6270 */
[----:B------:R-:W-:Y:S01]  /*1a40*/  IMAD R71, R70, -0xa000, R67 ;  /* 0xffff600046477824 */ /* 0x000fe200078e0243 */
[----:B------:R-:W-:Y:S01]  /*1a50*/  ISETP.GE.AND P3, PT, R51, UR19, PT ;  /* 0x0000001333007c0c */ /* 0x000fe2000bf66270 */
[----:B------:R-:W-:Y:S01]  /*1a60*/  IMAD R70, R65, -0x1400, R48 ;  /* 0xffffec0041467824 */ /* 0x000fe200078e0230 */
[----:B------:R-:W-:Y:S01]  /*1a70*/  SEL R65, RZ, 0x8, P1 ;  /* 0x00000008ff417807 */ /* 0x000fe20000800000 */
[----:B------:R-:W-:Y:S01]  /*1a80*/  IMAD R69, R69, -0x1400, R66 ;  /* 0xffffec0045457824 */ /* 0x000fe200078e0242 */
[----:B------:R-:W-:Y:S01]  /*1a90*/  SEL R75, RZ, 0x10, P5 ;  /* 0x00000010ff4b7807 */ /* 0x000fe20002800000 */
[C---:B---3--:R-:W5:Y:S01]  /*1aa0*/  HMMA.16816.F32.BF16 R12, R20.reuse, R28, R12 ;  /* 0x0000001c140c723c */ /* 0x048f62000004180c */
[----:B------:R-:W-:Y:S01]  /*1ab0*/  UIMAD UR12, UR12, -0xa000, UR18 ;  /* 0xffff60000c0c78a4 */ /* 0x000fe2000f8e0212 */
[----:B------:R-:W-:Y:S01]  /*1ac0*/  SEL R74, RZ, 0x10, P3 ;  /* 0x00000010ff4a7807 */ /* 0x000fe20001800000 */
[----:B------:R-:W-:Y:S01]  /*1ad0*/  IMAD R72, R73, -0xa000, R68 ;  /* 0xffff600049487824 */ /* 0x000fe200078e0244 */
[----:B------:R-:W-:Y:S01]  /*1ae0*/  SEL R65, R65, RZ, !P0 ;  /* 0x000000ff41417207 */ /* 0x000fe20004000000 */
[----:B------:R-:W-:Y:S01]  /*1af0*/  UIMAD UR4, UR13, -0x1400, UR15 ;  /* 0xffffec000d0478a4 */ /* 0x000fe2000f8e020f */
[----:B------:R-:W-:Y:S01]  /*1b00*/  ISETP.GE.AND P2, PT, R50, UR19, PT ;  /* 0x0000001332007c0c */ /* 0x000fe2000bf46270 */
[----:B------:R-:W-:Y:S01]  /*1b10*/  UIMAD UR13, UR13, -0xa000, UR16 ;  /* 0xffff60000d0d78a4 */ /* 0x000fe2000f8e0210 */
[----:B------:R-:W-:Y:S01]  /*1b20*/  ISETP.NE.U32.AND P1, PT, R65, RZ, PT ;  /* 0x000000ff4100720c */ /* 0x000fe20003f25070 */
[----:B------:R5:W5:Y:S01]  /*1b30*/  HMMA.16816.F32.BF16 R16, R20, R30, R16 ;  /* 0x0000001e1410723c */ /* 0x000b620000041810 */
[----:B------:R-:W-:Y:S02]  /*1b40*/  UIADD3 UR14, UR14, 0x1, URZ ;  /* 0x000000010e0e7890 */ /* 0x000fe4000fffe03f */
[----:B------:R-:W-:Y:S01]  /*1b50*/  SEL R65, RZ, 0x10, P4 ;  /* 0x00000010ff417807 */ /* 0x000fe20002000000 */
[----:B------:R-:W-:Y:S01]  /*1b60*/  UIADD3 UR16, UR16, 0x2000, URZ ;  /* 0x0000200010107890 */ /* 0x000fe2000fffe03f */
[----:B------:R-:W-:Y:S01]  /*1b70*/  SEL R75, R75, RZ, !P0 ;  /* 0x000000ff4b4b7207 */ /* 0x000fe20004000000 */
[----:B------:R-:W-:Y:S01]  /*1b80*/  UIADD3 UR15, UR15, 0x400, URZ ;  /* 0x000004000f0f7890 */ /* 0x000fe2000fffe03f */
[----:B------:R-:W-:Y:S01]  /*1b90*/  SEL R65, R65, RZ, !P0 ;  /* 0x000000ff41417207 */ /* 0x000fe20004000000 */
[----:B------:R-:W-:Y:S01]  /*1ba0*/  UMOV UR5, UR13 ;  /* 0x0000000d00057c82 */ /* 0x000fe20008000000 */
[----:B------:R-:W-:Y:S01]  /*1bb0*/  ISETP.NE.U32.AND P6, PT, R75, RZ, PT ;  /* 0x000000ff4b00720c */ /* 0x000fe20003fc5070 */
[----:B------:R-:W-:Y:S01]  /*1bc0*/  UIADD3 UR13, UR17, -0x3, URZ ;  /* 0xfffffffd110d7890 */ /* 0x000fe2000fffe03f */
[----:B------:R-:W-:Y:S01]  /*1bd0*/  ISETP.NE.U32.AND P5, PT, R65, RZ, PT ;  /* 0x000000ff4100720c */ /* 0x000fe20003fa5070 */
[----:B------:R-:W-:Y:S01]  /*1be0*/  IMAD.MOV.U32 R65, RZ, RZ, R63 ;  /* 0x000000ffff417224 */ /* 0x000fe200078e003f */
[----:B------:R-:W-:-:S01]  /*1bf0*/  SEL R73, RZ, 0x10, P2 ;  /* 0x00000010ff497807 */ /* 0x000fc20001000000 */
[C---:B-1---5:R5:W5:Y:S01]  /*1c00*/  HMMA.16816.F32.BF16 R4, R32.reuse, R36, R4 ;  /* 0x000000242004723c */ /* 0x062b620000041804 */
[----:B------:R-:W-:Y:S02]  /*1c10*/  UISETP.GE.AND UP1, UPT, UR13, UR20, UPT ;  /* 0x000000140d00728c */ /* 0x000fe4000bf26270 */
[----:B------:R-:W-:Y:S01]  /*1c20*/  @!PT LDS RZ, [RZ] ;  /* 0x00000000fffff984 */ /* 0x000fe20000000800 */
[----:B------:R-:W-:Y:S01]  /*1c30*/  @!PT LDS RZ, [RZ] ;  /* 0x00000000fffff984 */ /* 0x000fe20000000800 */
[----:B------:R-:W-:Y:S01]  /*1c40*/  @!PT LDS RZ, [RZ] ;  /* 0x00000000fffff984 */ /* 0x000fe20000000800 */
[----:B------:R1:W-:Y:S01]  /*1c50*/  LDGSTS.E.LTC128B.64 [R69], [R64.64], P1 ;  /* 0x0000000040457fae */ /* 0x0003e20008921b4a */
[----:B------:R-:W-:Y:S01]  /*1c60*/  UIADD3 UR19, UR19, -0x20, URZ ;  /* 0xffffffe013137890 */ /* 0x000fe2000fffe03f */
[----:B------:R-:W-:Y:S02]  /*1c70*/  SEL R74, R74, RZ, !P0 ;  /* 0x000000ff4a4a7207 */ /* 0x000fe40004000000 */
[----:B------:R-:W-:Y:S01]  /*1c80*/  SEL R73, R73, RZ, !P0 ;  /* 0x000000ff49497207 */ /* 0x000fe20004000000 */
[----:B------:R-:W0:Y:S01]  /*1c90*/  LDGDEPBAR ;  /* 0x00000000000079af */ /* 0x000e220000000000 */
[----:B------:R-:W-:Y:S01]  /*1ca0*/  ISETP.NE.U32.AND P4, PT, R74, RZ, PT ;  /* 0x000000ff4a00720c */ /* 0x000fe20003f85070 */
[C---:B------:R5:W5:Y:S02]  /*1cb0*/  HMMA.16816.F32.BF16 R8, R32.reuse, R38, R8 ;  /* 0x000000262008723c */ /* 0x040b640000041808 */
[----:B------:R-:W-:Y:S02]  /*1cc0*/  IADD3 R74, P0, R55, UR6, RZ ;  /* 0x00000006374a7c10 */ /* 0x000fe4000ff1e0ff */
[----:B------:R-:W-:Y:S02]  /*1cd0*/  ISETP.NE.U32.AND P3, PT, R73, RZ, PT ;  /* 0x000000ff4900720c */ /* 0x000fe40003f65070 */
[----:B------:R-:W-:Y:S02]  /*1ce0*/  IADD3.X R75, R56, UR9, RZ, P0, !PT ;  /* 0x00000009384b7c10 */ /* 0x000fe400087fe4ff */
[C---:B--2---:R5:W5:Y:S01]  /*1cf0*/  HMMA.16816.F32.BF16 R12, R32.reuse, R40, R12 ;  /* 0x00000028200c723c */ /* 0x044b62000004180c */
[----:B------:R-:W-:Y:S01]  /*1d00*/  IADD3 R73, R49, UR12, RZ ;  /* 0x0000000c31497c10 */ /* 0x000fe2000fffe0ff */
[----:B------:R-:W-:Y:S02]  /*1d10*/  UIADD3 UR12, UR17, 0x1, URZ ;  /* 0x00000001110c7890 */ /* 0x000fe4000fffe03f */
[----:B------:R-:W-:Y:S02]  /*1d20*/  IADD3 R30, P2, R57, UR6, RZ ;  /* 0x00000006391e7c10 */ /* 0x000fe4000ff5e0ff */
[----:B------:R-:W-:Y:S01]  /*1d30*/  IADD3 R26, P1, R59, UR6, RZ ;  /* 0x000000063b1a7c10 */ /* 0x000fe2000ff3e0ff */
[----:B------:R2:W-:Y:S01]  /*1d40*/  LDGSTS.E.BYPASS.LTC128B.128 [R73+0x9400], [R74.64], P6 ;  /* 0x094000004a497fae */ /* 0x0005e2000b101d4a */
[----:B------:R5:W5:Y:S01]  /*1d50*/  HMMA.16816.F32.BF16 R16, R32, R42, R16 ;  /* 0x0000002a2010723c */ /* 0x000b620000041810 */
[----:B------:R-:W-:Y:S03]  /*1d60*/  UMOV UR17, UR12 ;  /* 0x0000000c00117c82 */ /* 0x000fe60008000000 */
[----:B------:R-:W-:Y:S02]  /*1d70*/  IADD3.X R31, R58, UR9, RZ, P2, !PT ;  /* 0x000000093a1f7c10 */ /* 0x000fe400097fe4ff */
[----:B------:R-:W-:Y:S02]  /*1d80*/  IADD3.X R27, R60, UR9, RZ, P1, !PT ;  /* 0x000000093c1b7c10 */ /* 0x000fe40008ffe4ff */
[----:B------:R-:W-:Y:S01]  /*1d90*/  IADD3 R76, P0, R61, UR6, RZ ;  /* 0x000000063d4c7c10 */ /* 0x000fe2000ff1e0ff */
[----:B-1----:R1:W-:Y:S01]  /*1da0*/  LDGSTS.E.BYPASS.LTC128B.128 [R73+0x9c00], [R30.64], P5 ;  /* 0x09c000001e497fae */ /* 0x0023e2000a901d4a */
[----:B------:R-:W-:Y:S02]  /*1db0*/  UIADD3 UR6, UP0, UR6, UR8, URZ ;  /* 0x0000000806067290 */ /* 0x000fe4000ff1e03f */
[----:B------:R-:W-:Y:S02]  /*1dc0*/  IADD3.X R77, R62, UR9, RZ, P0, !PT ;  /* 0x000000093e4d7c10 */ /* 0x000fe400087fe4ff */
[----:B------:R3:W-:Y:S01]  /*1dd0*/  LDGSTS.E.BYPASS.LTC128B.128 [R73+0xa400], [R26.64], P4 ;  /* 0x0a4000001a497fae */ /* 0x0007e2000a101d4a */
[----:B------:R-:W-:Y:S01]  /*1de0*/  PLOP3.LUT P0, PT, PT, PT, UP1, 0x80, 0x0 ;  /* 0x000000000000781c */ /* 0x000fe20003f0f018 */
[----:B------:R-:W-:Y:S01]  /*1df0*/  UIADD3.X UR9, UR9, UR7, URZ, UP0, !UPT ;  /* 0x0000000709097290 */ /* 0x000fe200087fe43f */
[----:B------:R-:W-:Y:S02]  /*1e00*/  IADD3 R64, P1, R64, 0x40, RZ ;  /* 0x0000004040407810 */ /* 0x000fe40007f3e0ff */
[----:B------:R2:W-:Y:S01]  /*1e10*/  LDGSTS.E.BYPASS.LTC128B.128 [R73+0xac00], [R76.64], P3 ;  /* 0x0ac000004c497fae */ /* 0x0005e20009901d4a */
[----:B------:R-:W-:Y:S02]  /*1e20*/  IADD3 R48, R48, 0x400, RZ ;  /* 0x0000040030307810 */ /* 0x000fe40007ffe0ff */
[----:B------:R-:W-:Y:S01]  /*1e30*/  IADD3 R66, R66, 0x400, RZ ;  /* 0x0000040042427810 */ /* 0x000fe20007ffe0ff */
[----:B------:R-:W-:Y:S01]  /*1e40*/  IMAD.X R63, RZ, RZ, R63, P1 ;  /* 0x000000ffff3f7224 */ /* 0x000fe200008e063f */
[----:B------:R-:W0:Y:S01]  /*1e50*/  LDGDEPBAR ;  /* 0x00000000000079af */ /* 0x000e220000000000 */
[----:B------:R-:W-:Y:S04]  /*1e60*/  DEPBAR.LE SB0, 0x6 ;  /* 0x000081800000791a */ /* 0x000fe80000000000 */
[----:B------:R-:W-:Y:S06]  /*1e70*/  BAR.SYNC.DEFER_BLOCKING 0x0 ;  /* 0x0000000000007b1d */ /* 0x000fec0000010000 */
[----:B---3--:R2:W3:Y:S05]  /*1e80*/  LDSM.16.MT88.4 R24, [R71+UR18] ;  /* 0x000000124718783b */ /* 0x0084ea0008004200 */
[----:B-1----:R2:W3:Y:S01]  /*1e90*/  LDSM.16.MT88.4 R28, [R72+UR18] ;  /* 0x00000012481c783b */ /* 0x0024e20008004200 */
[----:B------:R-:W-:Y:S04]  /*1ea0*/  UIADD3 UR18, UR18, 0x2000, URZ ;  /* 0x0000200012127890 */ /* 0x000fe8000fffe03f */
[----:B------:R2:W3:Y:S01]  /*1eb0*/  LDSM.16.M88.4 R20, [R70] ;  /* 0x000000004614783b */ /* 0x0004e20000000200 */
[----:B------:R-:W-:-:S07]  /*1ec0*/  @!P0 BRA `(.L_x_1) ;  /* 0xfffffa1000008947 */ /* 0x000fce000383ffff */
.L_x_0:
[----:B------:R-:W-:-:S04]  /*1ed0*/  DEPBAR.LE SB0, 0x0 ;  /* 0x000080000000791a */ /* 0x000fc80000000000 */
[C---:B-1-3--:R-:W-:Y:S02]  /*1ee0*/  SHF.L.U32 R23, R47.reuse, 0x1, RZ ;  /* 0x000000012f177819 */ /* 0x04afe400000006ff */
[----:B------:R-:W-:Y:S02]  /*1ef0*/  LOP3.LUT R3, R47, 0x1f, RZ, 0xc0, !PT ;  /* 0x0000001f2f037812 */ /* 0x000fe400078ec0ff */
[----:B------:R-:W-:Y:S02]  /*1f00*/  LOP3.LUT R23, R23, 0x6, RZ, 0xc0, !PT ;  /* 0x0000000617177812 */ /* 0x000fe400078ec0ff */
[----:B------:R-:W-:Y:S02]  /*1f10*/  SHF.R.U32.HI R21, RZ, 0x2, R3 ;  /* 0x00000002ff157819 */ /* 0x000fe40000011603 */
[----:B------:R-:W-:Y:S02]  /*1f20*/  LEA R2, R46, R23, 0x3 ;  /* 0x000000172e027211 */ /* 0x000fe400078e18ff */
[----:B------:R-:W-:-:S03]  /*1f30*/  SHF.L.U32 R3, R3, 0x2, RZ ;  /* 0x0000000203037819 */ /* 0x000fc600000006ff */
[----:B------:R-:W-:Y:S01]  /*1f40*/  IMAD R2, R21, 0x84, R2 ;  /* 0x0000008415027824 */ /* 0x000fe200078e0202 */
[----:B------:R-:W-:Y:S01]  /*1f50*/  BAR.SYNC.DEFER_BLOCKING 0x0 ;  /* 0x0000000000007b1d */ /* 0x000fe20000010000 */
[----:B------:R-:W-:Y:S01]  /*1f60*/  IMAD R0, R46, 0x84, R3 ;  /* 0x000000842e007824 */ /* 0x000fe200078e0203 */
[----:B------:R-:W-:Y:S02]  /*1f70*/  IADD3 R44, R44, R3, RZ ;  /* 0x000000032c2c7210 */ /* 0x000fe40007ffe0ff */
[----:B------:R-:W-:Y:S02]  /*1f80*/  MOV R3, 0x4 ;  /* 0x0000000400037802 */ /* 0x000fe40000000f00 */
[----:B------:R-:W-:Y:S01]  /*1f90*/  ISETP.GE.AND P2, PT, R44, c[0x0][0x17c], PT ;  /* 0x00005f002c007a0c */ /* 0x000fe20003f46270 */
[----:B-----5:R-:W-:Y:S04]  /*1fa0*/  STS.64 [R2.X4], R4 ;  /* 0x0000000402007388 */ /* 0x020fe80000004a00 */
[----:B------:R-:W-:Y:S04]  /*1fb0*/  STS.64 [R2.X4+0x1080], R6 ;  /* 0x0010800602007388 */ /* 0x000fe80000004a00 */
[----:B------:R1:W-:Y:S04]  /*1fc0*/  STS.64 [R2.X4+0x80], R8 ;  /* 0x0000800802007388 */ /* 0x0003e80000004a00 */
[----:B------:R3:W-:Y:S04]  /*1fd0*/  STS.64 [R2.X4+0x1100], R10 ;  /* 0x0011000a02007388 */ /* 0x0007e80000004a00 */
[----:B------:R-:W-:Y:S04]  /*1fe0*/  STS.64 [R2.X4+0x100], R12 ;  /* 0x0001000c02007388 */ /* 0x000fe80000004a00 */
[----:B------:R-:W-:Y:S04]  /*1ff0*/  STS.64 [R2.X4+0x1180], R14 ;  /* 0x0011800e02007388 */ /* 0x000fe80000004a00 */
[----:B------:R-:W-:Y:S04]  /*2000*/  STS.64 [R2.X4+0x180], R16 ;  /* 0x0001801002007388 */ /* 0x000fe80000004a00 */
[----:B------:R2:W-:Y:S04]  /*2010*/  STS.64 [R2.X4+0x1200], R18 ;  /* 0x0012001202007388 */ /* 0x0005e80000004a00 */
[----:B------:R-:W-:Y:S01]  /*2020*/  BAR.SYNC.DEFER_BLOCKING 0x0 ;  /* 0x0000000000007b1d */ /* 0x000fe20000010000 */
[----:B-1----:R-:W-:-:S02]  /*2030*/  LOP3.LUT R8, R45, 0x4, R46, 0xfe, !PT ;  /* 0x000000042d087812 */ /* 0x002fc400078efe2e */
[C-C-:B------:R-:W-:Y:S02]  /*2040*/  LOP3.LUT R9, R45.reuse, 0x8, R46.reuse, 0xfe, !PT ;  /* 0x000000082d097812 */ /* 0x140fe400078efe2e */
[C---:B---3--:R-:W-:Y:S02]  /*2050*/  LOP3.LUT R10, R45.reuse, R46, RZ, 0xfc, !PT ;  /* 0x0000002e2d0a7212 */ /* 0x048fe400078efcff */
[C---:B------:R-:W-:Y:S01]  /*2060*/  ISETP.LT.AND P1, PT, R8.reuse, c[0x0][0x178], !P2 ;  /* 0x00005e0008007a0c */ /* 0x040fe20005721270 */
[----:B------:R-:W-:Y:S01]  /*2070*/  IMAD R8, R8, c[0x0][0x18c], RZ ;  /* 0x0000630008087a24 */ /* 0x000fe200078e02ff */
[C---:B------:R-:W-:Y:S01]  /*2080*/  ISETP.LT.AND P3, PT, R10.reuse, c[0x0][0x178], !P2 ;  /* 0x00005e000a007a0c */ /* 0x040fe20005761270 */
[----:B------:R-:W-:Y:S01]  /*2090*/  IMAD R10, R10, c[0x0][0x18c], RZ ;  /* 0x000063000a0a7a24 */ /* 0x000fe200078e02ff */
[----:B------:R-:W-:Y:S02]  /*20a0*/  LOP3.LUT R45, R45, 0xc, R46, 0xfe, !PT ;  /* 0x0000000c2d2d7812 */ /* 0x000fe400078efe2e */
[----:B------:R-:W-:Y:S01]  /*20b0*/  ISETP.LT.AND P0, PT, R9, c[0x0][0x178], !P2 ;  /* 0x00005e0009007a0c */ /* 0x000fe20005701270 */
[----:B------:R-:W-:Y:S01]  /*20c0*/  IMAD.WIDE R10, R10, R3, c[0x0][0x170] ;  /* 0x00005c000a0a7625 */ /* 0x000fe200078e0203 */
[----:B------:R-:W-:-:S05]  /*20d0*/  ISETP.LT.AND P2, PT, R45, c[0x0][0x178], !P2 ;  /* 0x00005e002d007a0c */ /* 0x000fca0005741270 */
[----:B------:R-:W-:Y:S01]  /*20e0*/  IMAD.WIDE R10, R44, 0x4, R10 ;  /* 0x000000042c0a7825 */ /* 0x000fe200078e020a */
[----:B--2---:R-:W1:Y:S03]  /*20f0*/  LDS.128 R24, [R0.X4] ;  /* 0x0000000000187984 */ /* 0x004e660000004c00 */
[----:B------:R-:W-:Y:S01]  /*2100*/  IMAD R2, R9, c[0x0][0x18c], RZ ;  /* 0x0000630009027a24 */ /* 0x000fe200078e02ff */
[----:B------:R-:W2:Y:S01]  /*2110*/  LDS.128 R20, [R0.X4+0x840] ;  /* 0x0008400000147984 */ /* 0x000ea20000004c00 */
[----:B------:R-:W-:-:S03]  /*2120*/  IMAD.WIDE R8, R8, R3, c[0x0][0x170] ;  /* 0x00005c0008087625 */ /* 0x000fc600078e0203 */
[----:B------:R-:W3:Y:S01]  /*2130*/  LDS.128 R4, [R0.X4+0x1080] ;  /* 0x0010800000047984 */ /* 0x000ee20000004c00 */
[----:B------:R-:W-:-:S04]  /*2140*/  IMAD.WIDE R12, R2, R3, c[0x0][0x170] ;  /* 0x00005c00020c7625 */ /* 0x000fc800078e0203 */
[----:B------:R-:W-:Y:S02]  /*2150*/  IMAD R2, R45, c[0x0][0x18c], RZ ;  /* 0x000063002d027a24 */ /* 0x000fe400078e02ff */
[----:B------:R-:W-:-:S04]  /*2160*/  IMAD.WIDE R8, R44, 0x4, R8 ;  /* 0x000000042c087825 */ /* 0x000fc800078e0208 */
[----:B------:R-:W-:-:S04]  /*2170*/  IMAD.WIDE R12, R44, 0x4, R12 ;  /* 0x000000042c0c7825 */ /* 0x000fc800078e020c */
[----:B------:R-:W-:-:S06]  /*2180*/  IMAD.WIDE R2, R2, R3, c[0x0][0x170] ;  /* 0x00005c0002027625 */ /* 0x000fcc00078e0203 */
[----:B------:R-:W-:Y:S01]  /*2190*/  IMAD.WIDE R44, R44, 0x4, R2 ;  /* 0x000000042c2c7825 */ /* 0x000fe200078e0202 */
[----:B-1----:R1:W-:Y:S04]  /*21a0*/  @P3 STG.E.128 [R10.64], R24 ;  /* 0x000000180a003986 */ /* 0x0023e8000c101d0a */
[----:B--2---:R1:W-:Y:S04]  /*21b0*/  @P1 STG.E.128 [R8.64], R20 ;  /* 0x0000001408001986 */ /* 0x0043e8000c101d0a */
[----:B---3--:R1:W-:Y:S01]  /*21c0*/  @P0 STG.E.128 [R12.64], R4 ;  /* 0x000000040c000986 */ /* 0x0083e2000c101d0a */
[----:B------:R-:W-:Y:S05]  /*21d0*/  @!P2 EXIT ;  /* 0x000000000000a94d */ /* 0x000fea0003800000 */
[----:B-1----:R-:W1:Y:S04]  /*21e0*/  LDS.128 R4, [R0.X4+0x18c0] ;  /* 0x0018c00000047984 */ /* 0x002e680000004c00 */
[----:B-1----:R-:W-:Y:S01]  /*21f0*/  STG.E.128 [R44.64], R4 ;  /* 0x000000042c007986 */ /* 0x002fe2000c101d0a */
[----:B------:R-:W-:Y:S05]  /*2200*/  EXIT ;  /* 0x000000000000794d */ /* 0x000fea0003800000 */
.L_x_2:
[----:B------:R-:W-:-:S00]  /*2210*/  BRA `(.L_x_2) ;  /* 0xfffffff000007947 */ /* 0x000fc0000383ffff */
[----:B------:R-:W-:-:S00]  /*2220*/  NOP ;  /* 0x0000000000007918 */ /* 0x000fc00000000000 */
        /* <DEDUP_REMOVED lines=13> */
.L_x_3:


//--------------------- .nv.shared.matmul_kernel_0d1d2d3d4d5d6d7c8d9c10d11c --------------------------
	.section	.nv.shared.matmul_kernel_0d1d2d3d4d5d6d7c8d9c10d11c,"aw",@nobits
	.align	16
